//
// Generated by NVIDIA NVVM Compiler
//
// Compiler Build ID: CL-36424714
// Cuda compilation tools, release 13.0, V13.0.88
// Based on NVVM 20.0.0
//

.version 9.0
.target sm_100
.address_size 64

	// .globl	_Z13kernelAoS_colPiS_iii

.visible .entry _Z13kernelAoS_colPiS_iii(
	.param .u64 .ptr .align 1 _Z13kernelAoS_colPiS_iii_param_0,
	.param .u64 .ptr .align 1 _Z13kernelAoS_colPiS_iii_param_1,
	.param .u32 _Z13kernelAoS_colPiS_iii_param_2,
	.param .u32 _Z13kernelAoS_colPiS_iii_param_3,
	.param .u32 _Z13kernelAoS_colPiS_iii_param_4
)
{
	.reg .pred 	%p<14>;
	.reg .b32 	%r<21>;
	.reg .b64 	%rd<5>;

	ld.param.u64 	%rd2, [_Z13kernelAoS_colPiS_iii_param_0];
	ld.param.u32 	%r6, [_Z13kernelAoS_colPiS_iii_param_3];
	ld.param.u32 	%r7, [_Z13kernelAoS_colPiS_iii_param_4];
	mov.u32 	%r8, %tid.x;
	mov.u32 	%r9, %ntid.x;
	mov.u32 	%r10, %ctaid.x;
	mad.lo.s32 	%r1, %r9, %r10, %r8;
	mul.lo.s32 	%r11, %r7, %r6;
	setp.ge.s32 	%p1, %r1, %r11;
	@%p1 bra 	$L__BB0_5;
	cvta.to.global.u64 	%rd3, %rd2;
	shl.b32 	%r12, %r1, 2;
	mul.wide.s32 	%rd4, %r12, 4;
	add.s64 	%rd1, %rd3, %rd4;
	ld.global.u32 	%r2, [%rd1];
	ld.global.u32 	%r13, [%rd1+4];
	ld.global.u32 	%r14, [%rd1+8];
	ld.global.u32 	%r15, [%rd1+12];
	setp.eq.s32 	%p2, %r2, 0;
	setp.eq.s32 	%p3, %r14, 0;
	or.pred  	%p4, %p2, %p3;
	setp.ne.s32 	%p5, %r13, 0;
	or.pred  	%p6, %p4, %p5;
	setp.ne.s32 	%p7, %r15, 0;
	or.pred  	%p8, %p6, %p7;
	@%p8 bra 	$L__BB0_3;
	mov.b32 	%r19, 0;
	st.global.u32 	[%rd1], %r19;
	mov.b32 	%r20, 1;
	st.global.u32 	[%rd1+4], %r20;
	st.global.u32 	[%rd1+8], %r19;
	st.global.u32 	[%rd1+12], %r20;
	bra.uni 	$L__BB0_5;
$L__BB0_3:
	or.b32  	%r16, %r2, %r14;
	setp.ne.s32 	%p9, %r16, 0;
	setp.eq.s32 	%p10, %r13, 0;
	setp.eq.s32 	%p11, %r15, 0;
	or.pred  	%p12, %p10, %p11;
	or.pred  	%p13, %p12, %p9;
	@%p13 bra 	$L__BB0_5;
	mov.b32 	%r17, 1;
	st.global.u32 	[%rd1], %r17;
	mov.b32 	%r18, 0;
	st.global.u32 	[%rd1+4], %r18;
	st.global.u32 	[%rd1+8], %r17;
	st.global.u32 	[%rd1+12], %r18;
$L__BB0_5:
	ret;

}
	// .globl	_Z16kernelAoS_streamPiS_iii
.visible .entry _Z16kernelAoS_streamPiS_iii(
	.param .u64 .ptr .align 1 _Z16kernelAoS_streamPiS_iii_param_0,
	.param .u64 .ptr .align 1 _Z16kernelAoS_streamPiS_iii_param_1,
	.param .u32 _Z16kernelAoS_streamPiS_iii_param_2,
	.param .u32 _Z16kernelAoS_streamPiS_iii_param_3,
	.param .u32 _Z16kernelAoS_streamPiS_iii_param_4
)
{
	.reg .pred 	%p<7>;
	.reg .b32 	%r<51>;
	.reg .b64 	%rd<16>;

	ld.param.u64 	%rd4, [_Z16kernelAoS_streamPiS_iii_param_0];
	ld.param.u64 	%rd5, [_Z16kernelAoS_streamPiS_iii_param_1];
	ld.param.u32 	%r6, [_Z16kernelAoS_streamPiS_iii_param_3];
	ld.param.u32 	%r7, [_Z16kernelAoS_streamPiS_iii_param_4];
	cvta.to.global.u64 	%rd1, %rd5;
	mov.u32 	%r8, %tid.x;
	mov.u32 	%r9, %ntid.x;
	mov.u32 	%r10, %ctaid.x;
	mad.lo.s32 	%r1, %r9, %r10, %r8;
	mul.lo.s32 	%r11, %r7, %r6;
	setp.ge.s32 	%p1, %r1, %r11;
	@%p1 bra 	$L__BB1_10;
	cvta.to.global.u64 	%rd6, %rd4;
	shl.b32 	%r12, %r1, 2;
	div.s32 	%r13, %r1, %r7;
	mul.lo.s32 	%r14, %r13, %r7;
	sub.s32 	%r15, %r1, %r14;
	setp.eq.s32 	%p2, %r15, 0;
	selp.u32 	%r16, 1, 0, %p2;
	add.s32 	%r17, %r15, 1;
	rem.s32 	%r18, %r17, %r7;
	add.s32 	%r19, %r13, %r16;
	mul.lo.s32 	%r20, %r19, %r7;
	add.s32 	%r2, %r20, %r18;
	add.s32 	%r21, %r13, 1;
	rem.s32 	%r22, %r21, %r6;
	mad.lo.s32 	%r3, %r22, %r7, %r15;
	add.s32 	%r23, %r15, -1;
	rem.s32 	%r24, %r23, %r7;
	add.s32 	%r4, %r24, %r20;
	add.s32 	%r25, %r13, -1;
	rem.s32 	%r26, %r25, %r6;
	mad.lo.s32 	%r5, %r26, %r7, %r15;
	mul.wide.s32 	%rd7, %r12, 4;
	add.s64 	%rd2, %rd1, %rd7;
	mov.b32 	%r27, 0;
	st.global.u32 	[%rd2], %r27;
	add.s64 	%rd3, %rd6, %rd7;
	ld.global.u32 	%r28, [%rd3];
	setp.ne.s32 	%p3, %r28, 1;
	@%p3 bra 	$L__BB1_3;
	shl.b32 	%r29, %r2, 2;
	mul.wide.s32 	%rd8, %r29, 4;
	add.s64 	%rd9, %rd1, %rd8;
	ld.global.u32 	%r30, [%rd9];
	add.s32 	%r31, %r30, 1;
	st.global.u32 	[%rd9], %r31;
$L__BB1_3:
	mov.b32 	%r32, 0;
	st.global.u32 	[%rd2+4], %r32;
	ld.global.u32 	%r33, [%rd3+4];
	setp.ne.s32 	%p4, %r33, 1;
	@%p4 bra 	$L__BB1_5;
	shl.b32 	%r34, %r3, 2;
	mul.wide.s32 	%rd10, %r34, 4;
	add.s64 	%rd11, %rd1, %rd10;
	ld.global.u32 	%r35, [%rd11+4];
	add.s32 	%r36, %r35, 1;
	st.global.u32 	[%rd11+4], %r36;
$L__BB1_5:
	mov.b32 	%r37, 0;
	st.global.u32 	[%rd2+8], %r37;
	ld.global.u32 	%r38, [%rd3+8];
	setp.ne.s32 	%p5, %r38, 1;
	@%p5 bra 	$L__BB1_7;
	shl.b32 	%r39, %r4, 2;
	mul.wide.s32 	%rd12, %r39, 4;
	add.s64 	%rd13, %rd1, %rd12;
	ld.global.u32 	%r40, [%rd13+8];
	add.s32 	%r41, %r40, 1;
	st.global.u32 	[%rd13+8], %r41;
$L__BB1_7:
	mov.b32 	%r42, 0;
	st.global.u32 	[%rd2+12], %r42;
	ld.global.u32 	%r43, [%rd3+12];
	setp.ne.s32 	%p6, %r43, 1;
	@%p6 bra 	$L__BB1_9;
	shl.b32 	%r44, %r5, 2;
	mul.wide.s32 	%rd14, %r44, 4;
	add.s64 	%rd15, %rd1, %rd14;
	ld.global.u32 	%r45, [%rd15+12];
	add.s32 	%r46, %r45, 1;
	st.global.u32 	[%rd15+12], %r46;
$L__BB1_9:
	ld.global.u32 	%r47, [%rd2];
	st.global.u32 	[%rd3], %r47;
	ld.global.u32 	%r48, [%rd2+4];
	st.global.u32 	[%rd3+4], %r48;
	ld.global.u32 	%r49, [%rd2+8];
	st.global.u32 	[%rd3+8], %r49;
	ld.global.u32 	%r50, [%rd2+12];
	st.global.u32 	[%rd3+12], %r50;
$L__BB1_10:
	ret;

}
	// .globl	_Z13kernelSoA_colPiS_iii
.visible .entry _Z13kernelSoA_colPiS_iii(
	.param .u64 .ptr .align 1 _Z13kernelSoA_colPiS_iii_param_0,
	.param .u64 .ptr .align 1 _Z13kernelSoA_colPiS_iii_param_1,
	.param .u32 _Z13kernelSoA_colPiS_iii_param_2,
	.param .u32 _Z13kernelSoA_colPiS_iii_param_3,
	.param .u32 _Z13kernelSoA_colPiS_iii_param_4
)
{
	.reg .pred 	%p<14>;
	.reg .b32 	%r<20>;
	.reg .b64 	%rd<9>;

	ld.param.u64 	%rd5, [_Z13kernelSoA_colPiS_iii_param_0];
	ld.param.u32 	%r7, [_Z13kernelSoA_colPiS_iii_param_3];
	ld.param.u32 	%r8, [_Z13kernelSoA_colPiS_iii_param_4];
	mov.u32 	%r9, %tid.x;
	mov.u32 	%r10, %ntid.x;
	mov.u32 	%r11, %ctaid.x;
	mad.lo.s32 	%r1, %r10, %r11, %r9;
	mul.lo.s32 	%r2, %r8, %r7;
	setp.ge.s32 	%p1, %r1, %r2;
	@%p1 bra 	$L__BB2_5;
	cvta.to.global.u64 	%rd6, %rd5;
	mul.wide.s32 	%rd7, %r1, 4;
	add.s64 	%rd1, %rd6, %rd7;
	ld.global.u32 	%r3, [%rd1];
	mul.wide.s32 	%rd8, %r2, 4;
	add.s64 	%rd2, %rd1, %rd8;
	ld.global.u32 	%r12, [%rd2];
	add.s64 	%rd3, %rd2, %rd8;
	ld.global.u32 	%r13, [%rd3];
	add.s64 	%rd4, %rd3, %rd8;
	ld.global.u32 	%r14, [%rd4];
	setp.eq.s32 	%p2, %r3, 0;
	setp.eq.s32 	%p3, %r13, 0;
	or.pred  	%p4, %p2, %p3;
	setp.ne.s32 	%p5, %r12, 0;
	or.pred  	%p6, %p4, %p5;
	setp.ne.s32 	%p7, %r14, 0;
	or.pred  	%p8, %p6, %p7;
	@%p8 bra 	$L__BB2_3;
	mov.b32 	%r18, 0;
	st.global.u32 	[%rd1], %r18;
	mov.b32 	%r19, 1;
	st.global.u32 	[%rd2], %r19;
	st.global.u32 	[%rd3], %r18;
	st.global.u32 	[%rd4], %r19;
	bra.uni 	$L__BB2_5;
$L__BB2_3:
	or.b32  	%r15, %r3, %r13;
	setp.ne.s32 	%p9, %r15, 0;
	setp.eq.s32 	%p10, %r12, 0;
	setp.eq.s32 	%p11, %r14, 0;
	or.pred  	%p12, %p10, %p11;
	or.pred  	%p13, %p12, %p9;
	@%p13 bra 	$L__BB2_5;
	mov.b32 	%r16, 1;
	st.global.u32 	[%rd1], %r16;
	mov.b32 	%r17, 0;
	st.global.u32 	[%rd2], %r17;
	st.global.u32 	[%rd3], %r16;
	st.global.u32 	[%rd4], %r17;
$L__BB2_5:
	ret;

}
	// .globl	_Z16kernelSoA_streamPiS_iii
.visible .entry _Z16kernelSoA_streamPiS_iii(
	.param .u64 .ptr .align 1 _Z16kernelSoA_streamPiS_iii_param_0,
	.param .u64 .ptr .align 1 _Z16kernelSoA_streamPiS_iii_param_1,
	.param .u32 _Z16kernelSoA_streamPiS_iii_param_2,
	.param .u32 _Z16kernelSoA_streamPiS_iii_param_3,
	.param .u32 _Z16kernelSoA_streamPiS_iii_param_4
)
{
	.reg .pred 	%p<7>;
	.reg .b32 	%r<51>;
	.reg .b64 	%rd<16>;

	ld.param.u64 	%rd4, [_Z16kernelSoA_streamPiS_iii_param_0];
	ld.param.u64 	%rd5, [_Z16kernelSoA_streamPiS_iii_param_1];
	ld.param.u32 	%r9, [_Z16kernelSoA_streamPiS_iii_param_3];
	ld.param.u32 	%r10, [_Z16kernelSoA_streamPiS_iii_param_4];
	cvta.to.global.u64 	%rd1, %rd5;
	mov.u32 	%r11, %tid.x;
	mov.u32 	%r12, %ntid.x;
	mov.u32 	%r13, %ctaid.x;
	mad.lo.s32 	%r1, %r12, %r13, %r11;
	mul.lo.s32 	%r2, %r10, %r9;
	setp.ge.s32 	%p1, %r1, %r2;
	@%p1 bra 	$L__BB3_10;
	cvta.to.global.u64 	%rd6, %rd4;
	div.s32 	%r14, %r1, %r10;
	mul.lo.s32 	%r15, %r14, %r10;
	sub.s32 	%r16, %r1, %r15;
	setp.eq.s32 	%p2, %r16, 0;
	selp.u32 	%r17, 1, 0, %p2;
	add.s32 	%r18, %r16, 1;
	rem.s32 	%r19, %r18, %r10;
	add.s32 	%r20, %r14, %r17;
	mul.lo.s32 	%r21, %r20, %r10;
	add.s32 	%r3, %r21, %r19;
	add.s32 	%r22, %r14, 1;
	rem.s32 	%r23, %r22, %r9;
	mad.lo.s32 	%r4, %r23, %r10, %r16;
	add.s32 	%r24, %r16, -1;
	rem.s32 	%r25, %r24, %r10;
	add.s32 	%r5, %r25, %r21;
	add.s32 	%r26, %r14, -1;
	rem.s32 	%r27, %r26, %r9;
	mad.lo.s32 	%r6, %r27, %r10, %r16;
	add.s32 	%r28, %r2, %r1;
	mul.wide.s32 	%rd7, %r28, 4;
	add.s64 	%rd2, %rd1, %rd7;
	add.s64 	%rd3, %rd6, %rd7;
	mov.b32 	%r29, 0;
	st.global.u32 	[%rd2], %r29;
	ld.global.u32 	%r30, [%rd3];
	setp.ne.s32 	%p3, %r30, 1;
	@%p3 bra 	$L__BB3_3;
	shl.b32 	%r31, %r3, 2;
	mul.wide.s32 	%rd8, %r31, 4;
	add.s64 	%rd9, %rd1, %rd8;
	ld.global.u32 	%r32, [%rd9];
	add.s32 	%r33, %r32, 1;
	st.global.u32 	[%rd9], %r33;
$L__BB3_3:
	mov.b32 	%r34, 0;
	st.global.u32 	[%rd2], %r34;
	ld.global.u32 	%r35, [%rd3];
	setp.ne.s32 	%p4, %r35, 1;
	@%p4 bra 	$L__BB3_5;
	shl.b32 	%r36, %r4, 2;
	mul.wide.s32 	%rd10, %r36, 4;
	add.s64 	%rd11, %rd1, %rd10;
	ld.global.u32 	%r37, [%rd11+4];
	add.s32 	%r38, %r37, 1;
	st.global.u32 	[%rd11+4], %r38;
$L__BB3_5:
	mov.b32 	%r39, 0;
	st.global.u32 	[%rd2], %r39;
	ld.global.u32 	%r40, [%rd3];
	setp.ne.s32 	%p5, %r40, 1;
	@%p5 bra 	$L__BB3_7;
	shl.b32 	%r41, %r5, 2;
	mul.wide.s32 	%rd12, %r41, 4;
	add.s64 	%rd13, %rd1, %rd12;
	ld.global.u32 	%r42, [%rd13+8];
	add.s32 	%r43, %r42, 1;
	st.global.u32 	[%rd13+8], %r43;
$L__BB3_7:
	mov.b32 	%r50, 0;
	st.global.u32 	[%rd2], %r50;
	ld.global.u32 	%r45, [%rd3];
	setp.ne.s32 	%p6, %r45, 1;
	@%p6 bra 	$L__BB3_9;
	shl.b32 	%r46, %r6, 2;
	mul.wide.s32 	%rd14, %r46, 4;
	add.s64 	%rd15, %rd1, %rd14;
	ld.global.u32 	%r47, [%rd15+12];
	add.s32 	%r48, %r47, 1;
	st.global.u32 	[%rd15+12], %r48;
	ld.global.u32 	%r50, [%rd2];
$L__BB3_9:
	st.global.u32 	[%rd3], %r50;
	ld.global.u32 	%r49, [%rd2];
	st.global.u32 	[%rd3], %r49;
$L__BB3_10:
	ret;

}


// ===== COMPILED SASS (sm_100) =====

	.target	sm_100

	.elftype	@"ET_EXEC"


//--------------------- .note.nv.tkinfo           --------------------------
	.section	.note.nv.tkinfo,"",@"SHT_NOTE"
	.sectionflags	@"SHF_NOTE_NV_TKINFO"
	.tkinfo
        /*0018*/ 	.word	0x00000002
        /*0030*/ 	.string	""
        /*0030*/ 	.string	"ptxas"
        /*0030*/ 	.string	"Cuda compilation tools, release 13.0, V13.0.88"
        /*0030*/ 	.string	"Build cuda_13.0.r13.0/compiler.36424714_0"
        /*0030*/ 	.string	"-arch sm_100 -m 64 "



//--------------------- .note.nv.cuinfo           --------------------------
	.section	.note.nv.cuinfo,"",@"SHT_NOTE"
	.sectionflags	@"SHF_NOTE_NV_CUINFO"
        /*0018*/ 	.short	0x0002
        /*001a*/ 	.short	0x0064
        /*001c*/ 	.short	0x0082
	.zero		2


//--------------------- .nv.info                  --------------------------
	.section	.nv.info,"",@"SHT_CUDA_INFO"
	.align	4


	//----- nvinfo : EIATTR_REGCOUNT
	.align		4
        /*0000*/ 	.byte	0x04, 0x2f
        /*0002*/ 	.short	(.L_1 - .L_0)
	.align		4
.L_0:
        /*0004*/ 	.word	index@(_Z13kernelAoS_colPiS_iii)
        /*0008*/ 	.word	0x0000000a


	//----- nvinfo : EIATTR_FRAME_SIZE
	.align		4
.L_1:
        /*000c*/ 	.byte	0x04, 0x11
        /*000e*/ 	.short	(.L_3 - .L_2)
	.align		4
.L_2:
        /*0010*/ 	.word	index@(_Z13kernelAoS_colPiS_iii)
        /*0014*/ 	.word	0x00000000


	//----- nvinfo : EIATTR_REGCOUNT
	.align		4
.L_3:
        /*0018*/ 	.byte	0x04, 0x2f
        /*001a*/ 	.short	(.L_5 - .L_4)
	.align		4
.L_4:
        /*001c*/ 	.word	index@(_Z16kernelAoS_streamPiS_iii)
        /*0020*/ 	.word	0x0000001c


	//----- nvinfo : EIATTR_FRAME_SIZE
	.align		4
.L_5:
        /*0024*/ 	.byte	0x04, 0x11
        /*0026*/ 	.short	(.L_7 - .L_6)
	.align		4
.L_6:
        /*0028*/ 	.word	index@(_Z16kernelAoS_streamPiS_iii)
        /*002c*/ 	.word	0x00000000


	//----- nvinfo : EIATTR_REGCOUNT
	.align		4
.L_7:
        /*0030*/ 	.byte	0x04, 0x2f
        /*0032*/ 	.short	(.L_9 - .L_8)
	.align		4
.L_8:
        /*0034*/ 	.word	index@(_Z13kernelSoA_colPiS_iii)
        /*0038*/ 	.word	0x00000010


	//----- nvinfo : EIATTR_FRAME_SIZE
	.align		4
.L_9:
        /*003c*/ 	.byte	0x04, 0x11
        /*003e*/ 	.short	(.L_11 - .L_10)
	.align		4
.L_10:
        /*0040*/ 	.word	index@(_Z13kernelSoA_colPiS_iii)
        /*0044*/ 	.word	0x00000000


	//----- nvinfo : EIATTR_REGCOUNT
	.align		4
.L_11:
        /*0048*/ 	.byte	0x04, 0x2f
        /*004a*/ 	.short	(.L_13 - .L_12)
	.align		4
.L_12:
        /*004c*/ 	.word	index@(_Z16kernelSoA_streamPiS_iii)
        /*0050*/ 	.word	0x0000001c


	//----- nvinfo : EIATTR_FRAME_SIZE
	.align		4
.L_13:
        /*0054*/ 	.byte	0x04, 0x11
        /*0056*/ 	.short	(.L_15 - .L_14)
	.align		4
.L_14:
        /*0058*/ 	.word	index@(_Z16kernelSoA_streamPiS_iii)
        /*005c*/ 	.word	0x00000000


	//----- nvinfo : EIATTR_MIN_STACK_SIZE
	.align		4
.L_15:
        /*0060*/ 	.byte	0x04, 0x12
        /*0062*/ 	.short	(.L_17 - .L_16)
	.align		4
.L_16:
        /*0064*/ 	.word	index@(_Z16kernelSoA_streamPiS_iii)
        /*0068*/ 	.word	0x00000000


	//----- nvinfo : EIATTR_MIN_STACK_SIZE
	.align		4
.L_17:
        /*006c*/ 	.byte	0x04, 0x12
        /*006e*/ 	.short	(.L_19 - .L_18)
	.align		4
.L_18:
        /*0070*/ 	.word	index@(_Z13kernelSoA_colPiS_iii)
        /*0074*/ 	.word	0x00000000


	//----- nvinfo : EIATTR_MIN_STACK_SIZE
	.align		4
.L_19:
        /*0078*/ 	.byte	0x04, 0x12
        /*007a*/ 	.short	(.L_21 - .L_20)
	.align		4
.L_20:
        /*007c*/ 	.word	index@(_Z16kernelAoS_streamPiS_iii)
        /*0080*/ 	.word	0x00000000


	//----- nvinfo : EIATTR_MIN_STACK_SIZE
	.align		4
.L_21:
        /*0084*/ 	.byte	0x04, 0x12
        /*0086*/ 	.short	(.L_23 - .L_22)
	.align		4
.L_22:
        /*0088*/ 	.word	index@(_Z13kernelAoS_colPiS_iii)
        /*008c*/ 	.word	0x00000000
.L_23:


//--------------------- .nv.compat                --------------------------
	.section	.nv.compat,"",@"SHT_CUDA_COMPAT_INFO"
	.align	4
        /*0000*/ 	.byte	0x02, 0x09, 0x00, 0x00, 0x02, 0x02, 0x01, 0x00, 0x02, 0x05, 0x05, 0x00, 0x03, 0x07, 0x01, 0x01
        /*0010*/ 	.byte	0x02, 0x03, 0x00, 0x00, 0x02, 0x06, 0x01, 0x00, 0x04, 0x0b, 0x08, 0x00, 0x09, 0x00, 0x00, 0x00
        /*0020*/ 	.byte	0x00, 0x00, 0x00, 0x00


//--------------------- .nv.info._Z16kernelSoA_streamPiS_iii --------------------------
	.section	.nv.info._Z16kernelSoA_streamPiS_iii,"",@"SHT_CUDA_INFO"
	.sectionflags	@""
	.align	4


	//----- nvinfo : EIATTR_CUDA_API_VERSION
	.align		4
        /*0000*/ 	.byte	0x04, 0x37
        /*0002*/ 	.short	(.L_25 - .L_24)
.L_24:
        /*0004*/ 	.word	0x00000082


	//----- nvinfo : EIATTR_KPARAM_INFO
	.align		4
.L_25:
        /*0008*/ 	.byte	0x04, 0x17
        /*000a*/ 	.short	(.L_27 - .L_26)
.L_26:
        /*000c*/ 	.word	0x00000000
        /*0010*/ 	.short	0x0004
        /*0012*/ 	.short	0x0018
        /*0014*/ 	.byte	0x00, 0xf0, 0x11, 0x00


	//----- nvinfo : EIATTR_KPARAM_INFO
	.align		4
.L_27:
        /*0018*/ 	.byte	0x04, 0x17
        /*001a*/ 	.short	(.L_29 - .L_28)
.L_28:
        /*001c*/ 	.word	0x00000000
        /*0020*/ 	.short	0x0003
        /*0022*/ 	.short	0x0014
        /*0024*/ 	.byte	0x00, 0xf0, 0x11, 0x00


	//----- nvinfo : EIATTR_KPARAM_INFO
	.align		4
.L_29:
        /*0028*/ 	.byte	0x04, 0x17
        /*002a*/ 	.short	(.L_31 - .L_30)
.L_30:
        /*002c*/ 	.word	0x00000000
        /*0030*/ 	.short	0x0002
        /*0032*/ 	.short	0x0010
        /*0034*/ 	.byte	0x00, 0xf0, 0x11, 0x00


	//----- nvinfo : EIATTR_KPARAM_INFO
	.align		4
.L_31:
        /*0038*/ 	.byte	0x04, 0x17
        /*003a*/ 	.short	(.L_33 - .L_32)
.L_32:
        /*003c*/ 	.word	0x00000000
        /*0040*/ 	.short	0x0001
        /*0042*/ 	.short	0x0008
        /*0044*/ 	.byte	0x00, 0xf5, 0x21, 0x00


	//----- nvinfo : EIATTR_KPARAM_INFO
	.align		4
.L_33:
        /*0048*/ 	.byte	0x04, 0x17
        /*004a*/ 	.short	(.L_35 - .L_34)
.L_34:
        /*004c*/ 	.word	0x00000000
        /*0050*/ 	.short	0x0000
        /*0052*/ 	.short	0x0000
        /*0054*/ 	.byte	0x00, 0xf5, 0x21, 0x00


	//----- nvinfo : EIATTR_SPARSE_MMA_MASK
	.align		4
.L_35:
        /*0058*/ 	.byte	0x03, 0x50
        /*005a*/ 	.short	0x0000


	//----- nvinfo : EIATTR_MAXREG_COUNT
	.align		4
        /*005c*/ 	.byte	0x03, 0x1b
        /*005e*/ 	.short	0x00ff


	//----- nvinfo : EIATTR_MERCURY_ISA_VERSION
	.align		4
        /*0060*/ 	.byte	0x03, 0x5f
        /*0062*/ 	.short	0x0101


	//----- nvinfo : EIATTR_VRC_CTA_INIT_COUNT
	.align		4
        /*0064*/ 	.byte	0x02, 0x4a
	.zero		1
	.zero		1


	//----- nvinfo : EIATTR_EXIT_INSTR_OFFSETS
	.align		4
        /*0068*/ 	.byte	0x04, 0x1c
        /*006a*/ 	.short	(.L_37 - .L_36)


	//   ....[0]....
.L_36:
        /*006c*/ 	.word	0x00000090


	//   ....[1]....
        /*0070*/ 	.word	0x00000940


	//----- nvinfo : EIATTR_CBANK_PARAM_SIZE
	.align		4
.L_37:
        /*0074*/ 	.byte	0x03, 0x19
        /*0076*/ 	.short	0x001c


	//----- nvinfo : EIATTR_PARAM_CBANK
	.align		4
        /*0078*/ 	.byte	0x04, 0x0a
        /*007a*/ 	.short	(.L_39 - .L_38)
	.align		4
.L_38:
        /*007c*/ 	.word	index@(.nv.constant0._Z16kernelSoA_streamPiS_iii)
        /*0080*/ 	.short	0x0380
        /*0082*/ 	.short	0x001c


	//----- nvinfo : EIATTR_SW_WAR
	.align		4
.L_39:
        /*0084*/ 	.byte	0x04, 0x36
        /*0086*/ 	.short	(.L_41 - .L_40)
.L_40:
        /*0088*/ 	.word	0x00000008
.L_41:


//--------------------- .nv.info._Z13kernelSoA_colPiS_iii --------------------------
	.section	.nv.info._Z13kernelSoA_colPiS_iii,"",@"SHT_CUDA_INFO"
	.sectionflags	@""
	.align	4


	//----- nvinfo : EIATTR_CUDA_API_VERSION
	.align		4
        /*0000*/ 	.byte	0x04, 0x37
        /*0002*/ 	.short	(.L_43 - .L_42)
.L_42:
        /*0004*/ 	.word	0x00000082


	//----- nvinfo : EIATTR_KPARAM_INFO
	.align		4
.L_43:
        /*0008*/ 	.byte	0x04, 0x17
        /*000a*/ 	.short	(.L_45 - .L_44)
.L_44:
        /*000c*/ 	.word	0x00000000
        /*0010*/ 	.short	0x0004
        /*0012*/ 	.short	0x0018
        /*0014*/ 	.byte	0x00, 0xf0, 0x11, 0x00


	//----- nvinfo : EIATTR_KPARAM_INFO
	.align		4
.L_45:
        /*0018*/ 	.byte	0x04, 0x17
        /*001a*/ 	.short	(.L_47 - .L_46)
.L_46:
        /*001c*/ 	.word	0x00000000
        /*0020*/ 	.short	0x0003
        /*0022*/ 	.short	0x0014
        /*0024*/ 	.byte	0x00, 0xf0, 0x11, 0x00


	//----- nvinfo : EIATTR_KPARAM_INFO
	.align		4
.L_47:
        /*0028*/ 	.byte	0x04, 0x17
        /*002a*/ 	.short	(.L_49 - .L_48)
.L_48:
        /*002c*/ 	.word	0x00000000
        /*0030*/ 	.short	0x0002
        /*0032*/ 	.short	0x0010
        /*0034*/ 	.byte	0x00, 0xf0, 0x11, 0x00


	//----- nvinfo : EIATTR_KPARAM_INFO
	.align		4
.L_49:
        /*0038*/ 	.byte	0x04, 0x17
        /*003a*/ 	.short	(.L_51 - .L_50)
.L_50:
        /*003c*/ 	.word	0x00000000
        /*0040*/ 	.short	0x0001
        /*0042*/ 	.short	0x0008
        /*0044*/ 	.byte	0x00, 0xf5, 0x21, 0x00


	//----- nvinfo : EIATTR_KPARAM_INFO
	.align		4
.L_51:
        /*0048*/ 	.byte	0x04, 0x17
        /*004a*/ 	.short	(.L_53 - .L_52)
.L_52:
        /*004c*/ 	.word	0x00000000
        /*0050*/ 	.short	0x0000
        /*0052*/ 	.short	0x0000
        /*0054*/ 	.byte	0x00, 0xf5, 0x21, 0x00


	//----- nvinfo : EIATTR_SPARSE_MMA_MASK
	.align		4
.L_53:
        /*0058*/ 	.byte	0x03, 0x50
        /*005a*/ 	.short	0x0000


	//----- nvinfo : EIATTR_MAXREG_COUNT
	.align		4
        /*005c*/ 	.byte	0x03, 0x1b
        /*005e*/ 	.short	0x00ff


	//----- nvinfo : EIATTR_MERCURY_ISA_VERSION
	.align		4
        /*0060*/ 	.byte	0x03, 0x5f
        /*0062*/ 	.short	0x0101


	//----- nvinfo : EIATTR_VRC_CTA_INIT_COUNT
	.align		4
        /*0064*/ 	.byte	0x02, 0x4a
	.zero		1
	.zero		1


	//----- nvinfo : EIATTR_EXIT_INSTR_OFFSETS
	.align		4
        /*0068*/ 	.byte	0x04, 0x1c
        /*006a*/ 	.short	(.L_55 - .L_54)


	//   ....[0]....
.L_54:
        /*006c*/ 	.word	0x00000090


	//   ....[1]....
        /*0070*/ 	.word	0x000001d0


	//   ....[2]....
        /*0074*/ 	.word	0x00000220


	//   ....[3]....
        /*0078*/ 	.word	0x00000280


	//----- nvinfo : EIATTR_CBANK_PARAM_SIZE
	.align		4
.L_55:
        /*007c*/ 	.byte	0x03, 0x19
        /*007e*/ 	.short	0x001c


	//----- nvinfo : EIATTR_PARAM_CBANK
	.align		4
        /*0080*/ 	.byte	0x04, 0x0a
        /*0082*/ 	.short	(.L_57 - .L_56)
	.align		4
.L_56:
        /*0084*/ 	.word	index@(.nv.constant0._Z13kernelSoA_colPiS_iii)
        /*0088*/ 	.short	0x0380
        /*008a*/ 	.short	0x001c


	//----- nvinfo : EIATTR_SW_WAR
	.align		4
.L_57:
        /*008c*/ 	.byte	0x04, 0x36
        /*008e*/ 	.short	(.L_59 - .L_58)
.L_58:
        /*0090*/ 	.word	0x00000008
.L_59:


//--------------------- .nv.info._Z16kernelAoS_streamPiS_iii --------------------------
	.section	.nv.info._Z16kernelAoS_streamPiS_iii,"",@"SHT_CUDA_INFO"
	.sectionflags	@""
	.align	4


	//----- nvinfo : EIATTR_CUDA_API_VERSION
	.align		4
        /*0000*/ 	.byte	0x04, 0x37
        /*0002*/ 	.short	(.L_61 - .L_60)
.L_60:
        /*0004*/ 	.word	0x00000082


	//----- nvinfo : EIATTR_KPARAM_INFO
	.align		4
.L_61:
        /*0008*/ 	.byte	0x04, 0x17
        /*000a*/ 	.short	(.L_63 - .L_62)
.L_62:
        /*000c*/ 	.word	0x00000000
        /*0010*/ 	.short	0x0004
        /*0012*/ 	.short	0x0018
        /*0014*/ 	.byte	0x00, 0xf0, 0x11, 0x00


	//----- nvinfo : EIATTR_KPARAM_INFO
	.align		4
.L_63:
        /*0018*/ 	.byte	0x04, 0x17
        /*001a*/ 	.short	(.L_65 - .L_64)
.L_64:
        /*001c*/ 	.word	0x00000000
        /*0020*/ 	.short	0x0003
        /*0022*/ 	.short	0x0014
        /*0024*/ 	.byte	0x00, 0xf0, 0x11, 0x00


	//----- nvinfo : EIATTR_KPARAM_INFO
	.align		4
.L_65:
        /*0028*/ 	.byte	0x04, 0x17
        /*002a*/ 	.short	(.L_67 - .L_66)
.L_66:
        /*002c*/ 	.word	0x00000000
        /*0030*/ 	.short	0x0002
        /*0032*/ 	.short	0x0010
        /*0034*/ 	.byte	0x00, 0xf0, 0x11, 0x00


	//----- nvinfo : EIATTR_KPARAM_INFO
	.align		4
.L_67:
        /*0038*/ 	.byte	0x04, 0x17
        /*003a*/ 	.short	(.L_69 - .L_68)
.L_68:
        /*003c*/ 	.word	0x00000000
        /*0040*/ 	.short	0x0001
        /*0042*/ 	.short	0x0008
        /*0044*/ 	.byte	0x00, 0xf5, 0x21, 0x00


	//----- nvinfo : EIATTR_KPARAM_INFO
	.align		4
.L_69:
        /*0048*/ 	.byte	0x04, 0x17
        /*004a*/ 	.short	(.L_71 - .L_70)
.L_70:
        /*004c*/ 	.word	0x00000000
        /*0050*/ 	.short	0x0000
        /*0052*/ 	.short	0x0000
        /*0054*/ 	.byte	0x00, 0xf5, 0x21, 0x00


	//----- nvinfo : EIATTR_SPARSE_MMA_MASK
	.align		4
.L_71:
        /*0058*/ 	.byte	0x03, 0x50
        /*005a*/ 	.short	0x0000


	//----- nvinfo : EIATTR_MAXREG_COUNT
	.align		4
        /*005c*/ 	.byte	0x03, 0x1b
        /*005e*/ 	.short	0x00ff


	//----- nvinfo : EIATTR_MERCURY_ISA_VERSION
	.align		4
        /*0060*/ 	.byte	0x03, 0x5f
        /*0062*/ 	.short	0x0101


	//----- nvinfo : EIATTR_VRC_CTA_INIT_COUNT
	.align		4
        /*0064*/ 	.byte	0x02, 0x4a
	.zero		1
	.zero		1


	//----- nvinfo : EIATTR_EXIT_INSTR_OFFSETS
	.align		4
        /*0068*/ 	.byte	0x04, 0x1c
        /*006a*/ 	.short	(.L_73 - .L_72)


	//   ....[0]....
.L_72:
        /*006c*/ 	.word	0x00000090


	//   ....[1]....
        /*0070*/ 	.word	0x00000970


	//----- nvinfo : EIATTR_CBANK_PARAM_SIZE
	.align		4
.L_73:
        /*0074*/ 	.byte	0x03, 0x19
        /*0076*/ 	.short	0x001c


	//----- nvinfo : EIATTR_PARAM_CBANK
	.align		4
        /*0078*/ 	.byte	0x04, 0x0a
        /*007a*/ 	.short	(.L_75 - .L_74)
	.align		4
.L_74:
        /*007c*/ 	.word	index@(.nv.constant0._Z16kernelAoS_streamPiS_iii)
        /*0080*/ 	.short	0x0380
        /*0082*/ 	.short	0x001c


	//----- nvinfo : EIATTR_SW_WAR
	.align		4
.L_75:
        /*0084*/ 	.byte	0x04, 0x36
        /*0086*/ 	.short	(.L_77 - .L_76)
.L_76:
        /*0088*/ 	.word	0x00000008
.L_77:


//--------------------- .nv.info._Z13kernelAoS_colPiS_iii --------------------------
	.section	.nv.info._Z13kernelAoS_colPiS_iii,"",@"SHT_CUDA_INFO"
	.sectionflags	@""
	.align	4


	//----- nvinfo : EIATTR_CUDA_API_VERSION
	.align		4
        /*0000*/ 	.byte	0x04, 0x37
        /*0002*/ 	.short	(.L_79 - .L_78)
.L_78:
        /*0004*/ 	.word	0x00000082


	//----- nvinfo : EIATTR_KPARAM_INFO
	.align		4
.L_79:
        /*0008*/ 	.byte	0x04, 0x17
        /*000a*/ 	.short	(.L_81 - .L_80)
.L_80:
        /*000c*/ 	.word	0x00000000
        /*0010*/ 	.short	0x0004
        /*0012*/ 	.short	0x0018
        /*0014*/ 	.byte	0x00, 0xf0, 0x11, 0x00


	//----- nvinfo : EIATTR_KPARAM_INFO
	.align		4
.L_81:
        /*0018*/ 	.byte	0x04, 0x17
        /*001a*/ 	.short	(.L_83 - .L_82)
.L_82:
        /*001c*/ 	.word	0x00000000
        /*0020*/ 	.short	0x0003
        /*0022*/ 	.short	0x0014
        /*0024*/ 	.byte	0x00, 0xf0, 0x11, 0x00


	//----- nvinfo : EIATTR_KPARAM_INFO
	.align		4
.L_83:
        /*0028*/ 	.byte	0x04, 0x17
        /*002a*/ 	.short	(.L_85 - .L_84)
.L_84:
        /*002c*/ 	.word	0x00000000
        /*0030*/ 	.short	0x0002
        /*0032*/ 	.short	0x0010
        /*0034*/ 	.byte	0x00, 0xf0, 0x11, 0x00


	//----- nvinfo : EIATTR_KPARAM_INFO
	.align		4
.L_85:
        /*0038*/ 	.byte	0x04, 0x17
        /*003a*/ 	.short	(.L_87 - .L_86)
.L_86:
        /*003c*/ 	.word	0x00000000
        /*0040*/ 	.short	0x0001
        /*0042*/ 	.short	0x0008
        /*0044*/ 	.byte	0x00, 0xf5, 0x21, 0x00


	//----- nvinfo : EIATTR_KPARAM_INFO
	.align		4
.L_87:
        /*0048*/ 	.byte	0x04, 0x17
        /*004a*/ 	.short	(.L_89 - .L_88)
.L_88:
        /*004c*/ 	.word	0x00000000
        /*0050*/ 	.short	0x0000
        /*0052*/ 	.short	0x0000
        /*0054*/ 	.byte	0x00, 0xf5, 0x21, 0x00


	//----- nvinfo : EIATTR_SPARSE_MMA_MASK
	.align		4
.L_89:
        /*0058*/ 	.byte	0x03, 0x50
        /*005a*/ 	.short	0x0000


	//----- nvinfo : EIATTR_MAXREG_COUNT
	.align		4
        /*005c*/ 	.byte	0x03, 0x1b
        /*005e*/ 	.short	0x00ff


	//----- nvinfo : EIATTR_MERCURY_ISA_VERSION
	.align		4
        /*0060*/ 	.byte	0x03, 0x5f
        /*0062*/ 	.short	0x0101


	//----- nvinfo : EIATTR_VRC_CTA_INIT_COUNT
	.align		4
        /*0064*/ 	.byte	0x02, 0x4a
	.zero		1
	.zero		1


	//----- nvinfo : EIATTR_EXIT_INSTR_OFFSETS
	.align		4
        /*0068*/ 	.byte	0x04, 0x1c
        /*006a*/ 	.short	(.L_91 - .L_90)


	//   ....[0]....
.L_90:
        /*006c*/ 	.word	0x00000090


	//   ....[1]....
        /*0070*/ 	.word	0x000001b0


	//   ....[2]....
        /*0074*/ 	.word	0x00000200


	//   ....[3]....
        /*0078*/ 	.word	0x00000260


	//----- nvinfo : EIATTR_CBANK_PARAM_SIZE
	.align		4
.L_91:
        /*007c*/ 	.byte	0x03, 0x19
        /*007e*/ 	.short	0x001c


	//----- nvinfo : EIATTR_PARAM_CBANK
	.align		4
        /*0080*/ 	.byte	0x04, 0x0a
        /*0082*/ 	.short	(.L_93 - .L_92)
	.align		4
.L_92:
        /*0084*/ 	.word	index@(.nv.constant0._Z13kernelAoS_colPiS_iii)
        /*0088*/ 	.short	0x0380
        /*008a*/ 	.short	0x001c


	//----- nvinfo : EIATTR_SW_WAR
	.align		4
.L_93:
        /*008c*/ 	.byte	0x04, 0x36
        /*008e*/ 	.short	(.L_95 - .L_94)
.L_94:
        /*0090*/ 	.word	0x00000008
.L_95:


//--------------------- .nv.callgraph             --------------------------
	.section	.nv.callgraph,"",@"SHT_CUDA_CALLGRAPH"
	.align	4
	.sectionentsize	8
	.align		4
        /*0000*/ 	.word	0x00000000
	.align		4
        /*0004*/ 	.word	0xffffffff
	.align		4
        /*0008*/ 	.word	0x00000000
	.align		4
        /*000c*/ 	.word	0xfffffffe
	.align		4
        /*0010*/ 	.word	0x00000000
	.align		4
        /*0014*/ 	.word	0xfffffffd
	.align		4
        /*0018*/ 	.word	0x00000000
	.align		4
        /*001c*/ 	.word	0xfffffffc


//--------------------- .text._Z16kernelSoA_streamPiS_iii --------------------------
	.section	.text._Z16kernelSoA_streamPiS_iii,"ax",@progbits
	.align	128
        .global         _Z16kernelSoA_streamPiS_iii
        .type           _Z16kernelSoA_streamPiS_iii,@function
        .size           _Z16kernelSoA_streamPiS_iii,(.L_x_4 - _Z16kernelSoA_streamPiS_iii)
        .other          _Z16kernelSoA_streamPiS_iii,@"STO_CUDA_ENTRY STV_DEFAULT"
_Z16kernelSoA_streamPiS_iii:
.text._Z16kernelSoA_streamPiS_iii:
[----:B------:R-:W-:Y:S01]  /*0000*/  LDC R1, c[0x0][0x37c] ;  /* 0x0000df00ff017b82 */ /* 0x000fe20000000800 */
[----:B------:R-:W0:Y:S07]  /*0010*/  S2R R15, SR_TID.X ;  /* 0x00000000000f7919 */ /* 0x000e2e0000002100 */
[----:B------:R-:W1:Y:S01]  /*0020*/  LDC R0, c[0x0][0x398] ;  /* 0x0000e600ff007b82 */ /* 0x000e620000000800 */
[----:B------:R-:W0:Y:S01]  /*0030*/  LDCU UR4, c[0x0][0x360] ;  /* 0x00006c00ff0477ac */ /* 0x000e220008000800 */
[----:B------:R-:W0:Y:S06]  /*0040*/  S2R R2, SR_CTAID.X ;  /* 0x0000000000027919 */ /* 0x000e2c0000002500 */
[----:B------:R-:W1:Y:S02]  /*0050*/  LDC R11, c[0x0][0x394] ;  /* 0x0000e500ff0b7b82 */ /* 0x000e640000000800 */
[----:B-1----:R-:W-:-:S02]  /*0060*/  IMAD R4, R0, R11, RZ ;  /* 0x0000000b00047224 */ /* 0x002fc400078e02ff */
[----:B0-----:R-:W-:-:S05]  /*0070*/  IMAD R15, R2, UR4, R15 ;  /* 0x00000004020f7c24 */ /* 0x001fca000f8e020f */
[----:B------:R-:W-:-:S13]  /*0080*/  ISETP.GE.AND P0, PT, R15, R4, PT ;  /* 0x000000040f00720c */ /* 0x000fda0003f06270 */
[----:B------:R-:W-:Y:S05]  /*0090*/  @P0 EXIT ;  /* 0x000000000000094d */ /* 0x000fea0003800000 */
[----:B------:R-:W0:Y:S01]  /*00a0*/  LDC.64 R6, c[0x0][0x388] ;  /* 0x0000e200ff067b82 */ /* 0x000e220000000a00 */
[----:B------:R-:W1:Y:S01]  /*00b0*/  LDCU.64 UR4, c[0x0][0x358] ;  /* 0x00006b00ff0477ac */ /* 0x000e620008000a00 */
[----:B------:R-:W-:-:S06]  /*00c0*/  IMAD.IADD R9, R15, 0x1, R4 ;  /* 0x000000010f097824 */ /* 0x000fcc00078e0204 */
[----:B------:R-:W2:Y:S01]  /*00d0*/  LDC.64 R2, c[0x0][0x380] ;  /* 0x0000e000ff027b82 */ /* 0x000ea20000000a00 */
[----:B0-----:R-:W-:-:S05]  /*00e0*/  IMAD.WIDE R4, R9, 0x4, R6 ;  /* 0x0000000409047825 */ /* 0x001fca00078e0206 */
[----:B-1----:R-:W-:Y:S01]  /*00f0*/  STG.E desc[UR4][R4.64], RZ ;  /* 0x000000ff04007986 */ /* 0x002fe2000c101904 */
[----:B--2---:R-:W-:-:S05]  /*0100*/  IMAD.WIDE R2, R9, 0x4, R2 ;  /* 0x0000000409027825 */ /* 0x004fca00078e0202 */
[----:B------:R-:W2:Y:S01]  /*0110*/  LDG.E R8, desc[UR4][R2.64] ;  /* 0x0000000402087981 */ /* 0x000ea2000c1e1900 */
[----:B------:R-:W-:Y:S01]  /*0120*/  IABS R10, R0 ;  /* 0x00000000000a7213 */ /* 0x000fe20000000000 */
[----:B------:R-:W-:Y:S01]  /*0130*/  IMAD.MOV.U32 R12, RZ, RZ, RZ ;  /* 0x000000ffff0c7224 */ /* 0x000fe200078e00ff */
[----:B------:R-:W-:Y:S02]  /*0140*/  IABS R14, R15 ;  /* 0x0000000f000e7213 */ /* 0x000fe40000000000 */
[----:B------:R-:W0:Y:S08]  /*0150*/  I2F.RP R9, R10 ;  /* 0x0000000a00097306 */ /* 0x000e300000209400 */
[----:B0-----:R-:W0:Y:S02]  /*0160*/  MUFU.RCP R9, R9 ;  /* 0x0000000900097308 */ /* 0x001e240000001000 */
[----:B0-----:R-:W-:-:S06]  /*0170*/  VIADD R13, R9, 0xffffffe ;  /* 0x0ffffffe090d7836 */ /* 0x001fcc0000000000 */
[----:B------:R-:W0:Y:S02]  /*0180*/  F2I.FTZ.U32.TRUNC.NTZ R13, R13 ;  /* 0x0000000d000d7305 */ /* 0x000e24000021f000 */
[----:B0-----:R-:W-:-:S05]  /*0190*/  IADD3 R17, PT, PT, RZ, -R13, RZ ;  /* 0x8000000dff117210 */ /* 0x001fca0007ffe0ff */
[----:B------:R-:W-:-:S04]  /*01a0*/  IMAD R17, R17, R10, RZ ;  /* 0x0000000a11117224 */ /* 0x000fc800078e02ff */
[----:B------:R-:W-:-:S04]  /*01b0*/  IMAD.HI.U32 R12, R13, R17, R12 ;  /* 0x000000110d0c7227 */ /* 0x000fc800078e000c */
[----:B------:R-:W-:-:S04]  /*01c0*/  IMAD.MOV.U32 R17, RZ, RZ, R14 ;  /* 0x000000ffff117224 */ /* 0x000fc800078e000e */
[----:B------:R-:W-:-:S05]  /*01d0*/  IMAD.HI.U32 R14, R12, R17, RZ ;  /* 0x000000110c0e7227 */ /* 0x000fca00078e00ff */
[----:B------:R-:W-:-:S05]  /*01e0*/  IADD3 R9, PT, PT, -R14, RZ, RZ ;  /* 0x000000ff0e097210 */ /* 0x000fca0007ffe1ff */
[----:B------:R-:W-:-:S05]  /*01f0*/  IMAD R9, R10, R9, R17 ;  /* 0x000000090a097224 */ /* 0x000fca00078e0211 */
[----:B------:R-:W-:-:S13]  /*0200*/  ISETP.GT.U32.AND P1, PT, R10, R9, PT ;  /* 0x000000090a00720c */ /* 0x000fda0003f24070 */
[----:B------:R-:W-:Y:S02]  /*0210*/  @!P1 IMAD.IADD R9, R9, 0x1, -R10 ;  /* 0x0000000109099824 */ /* 0x000fe400078e0a0a */
[----:B------:R-:W-:-:S03]  /*0220*/  @!P1 VIADD R14, R14, 0x1 ;  /* 0x000000010e0e9836 */ /* 0x000fc60000000000 */
[----:B------:R-:W-:Y:S02]  /*0230*/  ISETP.GE.U32.AND P0, PT, R9, R10, PT ;  /* 0x0000000a0900720c */ /* 0x000fe40003f06070 */
[----:B------:R-:W-:-:S04]  /*0240*/  LOP3.LUT R9, R15, R0, RZ, 0x3c, !PT ;  /* 0x000000000f097212 */ /* 0x000fc800078e3cff */
[----:B------:R-:W-:-:S07]  /*0250*/  ISETP.GE.AND P2, PT, R9, RZ, PT ;  /* 0x000000ff0900720c */ /* 0x000fce0003f46270 */
[----:B------:R-:W-:Y:S02]  /*0260*/  @P0 IADD3 R14, PT, PT, R14, 0x1, RZ ;  /* 0x000000010e0e0810 */ /* 0x000fe40007ffe0ff */
[----:B------:R-:W-:-:S03]  /*0270*/  ISETP.NE.AND P0, PT, R0, RZ, PT ;  /* 0x000000ff0000720c */ /* 0x000fc60003f05270 */
[----:B------:R-:W-:Y:S01]  /*0280*/  IMAD.MOV.U32 R13, RZ, RZ, R14 ;  /* 0x000000ffff0d7224 */ /* 0x000fe200078e000e */
[----:B------:R-:W-:-:S03]  /*0290*/  LOP3.LUT R14, RZ, R0, RZ, 0x33, !PT ;  /* 0x00000000ff0e7212 */ /* 0x000fc600078e33ff */
[----:B------:R-:W-:-:S05]  /*02a0*/  @!P2 IMAD.MOV R13, RZ, RZ, -R13 ;  /* 0x000000ffff0da224 */ /* 0x000fca00078e0a0d */
[----:B------:R-:W-:-:S04]  /*02b0*/  SEL R13, R14, R13, !P0 ;  /* 0x0000000d0e0d7207 */ /* 0x000fc80004000000 */
[----:B------:R-:W-:-:S05]  /*02c0*/  IADD3 R9, PT, PT, -R13, RZ, RZ ;  /* 0x000000ff0d097210 */ /* 0x000fca0007ffe1ff */
[----:B------:R-:W-:-:S04]  /*02d0*/  IMAD R15, R0, R9, R15 ;  /* 0x00000009000f7224 */ /* 0x000fc800078e020f */
[----:B------:R-:W-:-:S05]  /*02e0*/  VIADD R16, R15, 0x1 ;  /* 0x000000010f107836 */ /* 0x000fca0000000000 */
[----:B------:R-:W-:Y:S02]  /*02f0*/  IABS R17, R16 ;  /* 0x0000001000117213 */ /* 0x000fe40000000000 */
[----:B------:R-:W-:Y:S01]  /*0300*/  ISETP.GE.AND P3, PT, R16, RZ, PT ;  /* 0x000000ff1000720c */ /* 0x000fe20003f66270 */
[----:B------:R-:W-:Y:S02]  /*0310*/  VIADD R16, R13, 0x1 ;  /* 0x000000010d107836 */ /* 0x000fe40000000000 */
[----:B------:R-:W-:-:S04]  /*0320*/  IMAD.HI.U32 R9, R12, R17, RZ ;  /* 0x000000110c097227 */ /* 0x000fc800078e00ff */
[----:B------:R-:W-:-:S04]  /*0330*/  IMAD.MOV R9, RZ, RZ, -R9 ;  /* 0x000000ffff097224 */ /* 0x000fc800078e0a09 */
[----:B------:R-:W-:Y:S01]  /*0340*/  IMAD R9, R10, R9, R17 ;  /* 0x000000090a097224 */ /* 0x000fe200078e0211 */
[----:B------:R-:W-:-:S04]  /*0350*/  MOV R17, R16 ;  /* 0x0000001000117202 */ /* 0x000fc80000000f00 */
[----:B------:R-:W-:-:S13]  /*0360*/  ISETP.GT.U32.AND P1, PT, R10, R9, PT ;  /* 0x000000090a00720c */ /* 0x000fda0003f24070 */
[----:B------:R-:W-:Y:S02]  /*0370*/  @!P1 IADD3 R9, PT, PT, R9, -R10, RZ ;  /* 0x8000000a09099210 */ /* 0x000fe40007ffe0ff */
[----:B------:R-:W-:Y:S02]  /*0380*/  ISETP.NE.AND P1, PT, R15, RZ, PT ;  /* 0x000000ff0f00720c */ /* 0x000fe40003f25270 */
[----:B------:R-:W-:-:S11]  /*0390*/  ISETP.GT.U32.AND P2, PT, R10, R9, PT ;  /* 0x000000090a00720c */ /* 0x000fd60003f44070 */
[----:B------:R-:W-:Y:S02]  /*03a0*/  @P1 IMAD.MOV R17, RZ, RZ, R13 ;  /* 0x000000ffff111224 */ /* 0x000fe400078e020d */
[----:B------:R-:W-:-:S04]  /*03b0*/  @!P2 IMAD.IADD R9, R9, 0x1, -R10 ;  /* 0x000000010909a824 */ /* 0x000fc800078e0a0a */
[----:B------:R-:W-:-:S05]  /*03c0*/  @!P3 IMAD.MOV R9, RZ, RZ, -R9 ;  /* 0x000000ffff09b224 */ /* 0x000fca00078e0a09 */
[----:B------:R-:W-:-:S05]  /*03d0*/  SEL R9, R14, R9, !P0 ;  /* 0x000000090e097207 */ /* 0x000fca0004000000 */
[----:B------:R-:W-:Y:S01]  /*03e0*/  IMAD R9, R0, R17, R9 ;  /* 0x0000001100097224 */ /* 0x000fe200078e0209 */
[----:B--2---:R-:W-:-:S13]  /*03f0*/  ISETP.NE.AND P2, PT, R8, 0x1, PT ;  /* 0x000000010800780c */ /* 0x004fda0003f45270 */
[----:B------:R-:W-:-:S05]  /*0400*/  @!P2 SHF.L.U32 R21, R9, 0x2, RZ ;  /* 0x000000020915a819 */ /* 0x000fca00000006ff */
[----:B------:R-:W-:-:S05]  /*0410*/  @!P2 IMAD.WIDE R20, R21, 0x4, R6 ;  /* 0x000000041514a825 */ /* 0x000fca00078e0206 */
[----:B------:R-:W2:Y:S01]  /*0420*/  @!P2 LDG.E R8, desc[UR4][R20.64] ;  /* 0x000000041408a981 */ /* 0x000ea2000c1e1900 */
[----:B------:R-:W-:-:S04]  /*0430*/  IABS R18, R11 ;  /* 0x0000000b00127213 */ /* 0x000fc80000000000 */
[----:B------:R-:W0:Y:S08]  /*0440*/  I2F.RP R22, R18 ;  /* 0x0000001200167306 */ /* 0x000e300000209400 */
[----:B0-----:R-:W0:Y:S02]  /*0450*/  MUFU.RCP R22, R22 ;  /* 0x0000001600167308 */ /* 0x001e240000001000 */
[----:B0-----:R-:W-:-:S06]  /*0460*/  VIADD R9, R22, 0xffffffe ;  /* 0x0ffffffe16097836 */ /* 0x001fcc0000000000 */
[----:B------:R-:W0:Y:S02]  /*0470*/  F2I.FTZ.U32.TRUNC.NTZ R9, R9 ;  /* 0x0000000900097305 */ /* 0x000e24000021f000 */
[----:B0-----:R-:W-:Y:S01]  /*0480*/  IADD3 R25, PT, PT, RZ, -R9, RZ ;  /* 0x80000009ff197210 */ /* 0x001fe20007ffe0ff */
[----:B--2---:R-:W-:-:S05]  /*0490*/  @!P2 VIADD R23, R8, 0x1 ;  /* 0x000000010817a836 */ /* 0x004fca0000000000 */
[----:B------:R0:W-:Y:S04]  /*04a0*/  @!P2 STG.E desc[UR4][R20.64], R23 ;  /* 0x000000171400a986 */ /* 0x0001e8000c101904 */
[----:B------:R-:W-:Y:S04]  /*04b0*/  STG.E desc[UR4][R4.64], RZ ;  /* 0x000000ff04007986 */ /* 0x000fe8000c101904 */
[----:B------:R-:W2:Y:S01]  /*04c0*/  LDG.E R19, desc[UR4][R2.64] ;  /* 0x0000000402137981 */ /* 0x000ea2000c1e1900 */
[----:B------:R-:W-:Y:S01]  /*04d0*/  IMAD.MOV.U32 R8, RZ, RZ, RZ ;  /* 0x000000ffff087224 */ /* 0x000fe200078e00ff */
[----:B------:R-:W-:Y:S01]  /*04e0*/  ISETP.GE.AND P2, PT, R16, RZ, PT ;  /* 0x000000ff1000720c */ /* 0x000fe20003f46270 */
[----:B0-----:R-:W-:Y:S01]  /*04f0*/  IMAD R21, R25, R18, RZ ;  /* 0x0000001219157224 */ /* 0x001fe200078e02ff */
[----:B------:R-:W-:-:S03]  /*0500*/  IABS R20, R16 ;  /* 0x0000001000147213 */ /* 0x000fc60000000000 */
[----:B------:R-:W-:-:S04]  /*0510*/  IMAD.HI.U32 R8, R9, R21, R8 ;  /* 0x0000001509087227 */ /* 0x000fc800078e0008 */
[----:B------:R-:W-:-:S04]  /*0520*/  IMAD.MOV.U32 R21, RZ, RZ, R20 ;  /* 0x000000ffff157224 */ /* 0x000fc800078e0014 */
[----:B------:R-:W-:-:S05]  /*0530*/  IMAD.HI.U32 R20, R8, R21, RZ ;  /* 0x0000001508147227 */ /* 0x000fca00078e00ff */
[----:B------:R-:W-:-:S05]  /*0540*/  IADD3 R20, PT, PT, -R20, RZ, RZ ;  /* 0x000000ff14147210 */ /* 0x000fca0007ffe1ff */
[----:B------:R-:W-:-:S05]  /*0550*/  IMAD R21, R18, R20, R21 ;  /* 0x0000001412157224 */ /* 0x000fca00078e0215 */
[----:B------:R-:W-:-:S13]  /*0560*/  ISETP.GT.U32.AND P1, PT, R18, R21, PT ;  /* 0x000000151200720c */ /* 0x000fda0003f24070 */
[----:B------:R-:W-:-:S05]  /*0570*/  @!P1 IMAD.IADD R21, R21, 0x1, -R18 ;  /* 0x0000000115159824 */ /* 0x000fca00078e0a12 */
[----:B------:R-:W-:-:S13]  /*0580*/  ISETP.GT.U32.AND P1, PT, R18, R21, PT ;  /* 0x000000151200720c */ /* 0x000fda0003f24070 */
[----:B------:R-:W-:Y:S02]  /*0590*/  @!P1 IADD3 R21, PT, PT, R21, -R18, RZ ;  /* 0x8000001215159210 */ /* 0x000fe40007ffe0ff */
[----:B------:R-:W-:Y:S02]  /*05a0*/  ISETP.NE.AND P1, PT, R11, RZ, PT ;  /* 0x000000ff0b00720c */ /* 0x000fe40003f25270 */
[----:B------:R-:W-:Y:S01]  /*05b0*/  LOP3.LUT R11, RZ, R11, RZ, 0x33, !PT ;  /* 0x0000000bff0b7212 */ /* 0x000fe200078e33ff */
[----:B------:R-:W-:-:S05]  /*05c0*/  @!P2 IMAD.MOV R21, RZ, RZ, -R21 ;  /* 0x000000ffff15a224 */ /* 0x000fca00078e0a15 */
[----:B------:R-:W-:-:S05]  /*05d0*/  SEL R21, R11, R21, !P1 ;  /* 0x000000150b157207 */ /* 0x000fca0004800000 */
[----:B------:R-:W-:Y:S01]  /*05e0*/  IMAD R21, R21, R0, R15 ;  /* 0x0000000015157224 */ /* 0x000fe200078e020f */
[----:B--2---:R-:W-:-:S13]  /*05f0*/  ISETP.NE.AND P2, PT, R19, 0x1, PT ;  /* 0x000000011300780c */ /* 0x004fda0003f45270 */
[----:B------:R-:W-:-:S05]  /*0600*/  @!P2 SHF.L.U32 R21, R21, 0x2, RZ ;  /* 0x000000021515a819 */ /* 0x000fca00000006ff */
[----:B------:R-:W-:-:S05]  /*0610*/  @!P2 IMAD.WIDE R20, R21, 0x4, R6 ;  /* 0x000000041514a825 */ /* 0x000fca00078e0206 */
[----:B------:R-:W2:Y:S02]  /*0620*/  @!P2 LDG.E R9, desc[UR4][R20.64+0x4] ;  /* 0x000004041409a981 */ /* 0x000ea4000c1e1900 */
[----:B--2---:R-:W-:-:S05]  /*0630*/  @!P2 VIADD R23, R9, 0x1 ;  /* 0x000000010917a836 */ /* 0x004fca0000000000 */
[----:B------:R-:W-:Y:S04]  /*0640*/  @!P2 STG.E desc[UR4][R20.64+0x4], R23 ;  /* 0x000004171400a986 */ /* 0x000fe8000c101904 */
[----:B------:R-:W-:Y:S04]  /*0650*/  STG.E desc[UR4][R4.64], RZ ;  /* 0x000000ff04007986 */ /* 0x000fe8000c101904 */
[----:B------:R-:W2:Y:S01]  /*0660*/  LDG.E R16, desc[UR4][R2.64] ;  /* 0x0000000402107981 */ /* 0x000ea2000c1e1900 */
[----:B------:R-:W-:-:S04]  /*0670*/  IADD3 R9, PT, PT, R15, -0x1, RZ ;  /* 0xffffffff0f097810 */ /* 0x000fc80007ffe0ff */
[----:B------:R-:W-:Y:S02]  /*0680*/  IABS R19, R9 ;  /* 0x0000000900137213 */ /* 0x000fe40000000000 */
[----:B------:R-:W-:-:S03]  /*0690*/  ISETP.GE.AND P3, PT, R9, RZ, PT ;  /* 0x000000ff0900720c */ /* 0x000fc60003f66270 */
[----:B------:R-:W-:-:S04]  /*06a0*/  IMAD.HI.U32 R12, R12, R19, RZ ;  /* 0x000000130c0c7227 */ /* 0x000fc800078e00ff */
[----:B------:R-:W-:-:S04]  /*06b0*/  IMAD.MOV R12, RZ, RZ, -R12 ;  /* 0x000000ffff0c7224 */ /* 0x000fc800078e0a0c */
[----:B------:R-:W-:-:S05]  /*06c0*/  IMAD R19, R10, R12, R19 ;  /* 0x0000000c0a137224 */ /* 0x000fca00078e0213 */
[----:B------:R-:W-:-:S13]  /*06d0*/  ISETP.GT.U32.AND P2, PT, R10, R19, PT ;  /* 0x000000130a00720c */ /* 0x000fda0003f44070 */
[----:B------:R-:W-:-:S04]  /*06e0*/  @!P2 IADD3 R19, PT, PT, R19, -R10, RZ ;  /* 0x8000000a1313a210 */ /* 0x000fc80007ffe0ff */
[----:B------:R-:W-:-:S13]  /*06f0*/  ISETP.GT.U32.AND P2, PT, R10, R19, PT ;  /* 0x000000130a00720c */ /* 0x000fda0003f44070 */
[----:B------:R-:W-:-:S05]  /*0700*/  @!P2 IMAD.IADD R19, R19, 0x1, -R10 ;  /* 0x000000011313a824 */ /* 0x000fca00078e0a0a */
[----:B------:R-:W-:-:S04]  /*0710*/  @!P3 IADD3 R19, PT, PT, -R19, RZ, RZ ;  /* 0x000000ff1313b210 */ /* 0x000fc80007ffe1ff */
[----:B------:R-:W-:-:S05]  /*0720*/  SEL R14, R14, R19, !P0 ;  /* 0x000000130e0e7207 */ /* 0x000fca0004000000 */
[----:B------:R-:W-:Y:S01]  /*0730*/  IMAD R17, R17, R0, R14 ;  /* 0x0000000011117224 */ /* 0x000fe200078e020e */
[----:B--2---:R-:W-:-:S13]  /*0740*/  ISETP.NE.AND P2, PT, R16, 0x1, PT ;  /* 0x000000011000780c */ /* 0x004fda0003f45270 */
[----:B------:R-:W-:-:S04]  /*0750*/  @!P2 IMAD.SHL.U32 R17, R17, 0x4, RZ ;  /* 0x000000041111a824 */ /* 0x000fc800078e00ff */
[----:B------:R-:W-:-:S05]  /*0760*/  @!P2 IMAD.WIDE R16, R17, 0x4, R6 ;  /* 0x000000041110a825 */ /* 0x000fca00078e0206 */
[----:B------:R-:W2:Y:S01]  /*0770*/  @!P2 LDG.E R9, desc[UR4][R16.64+0x8] ;  /* 0x000008041009a981 */ /* 0x000ea2000c1e1900 */
[----:B------:R-:W-:Y:S01]  /*0780*/  VIADD R13, R13, 0xffffffff ;  /* 0xffffffff0d0d7836 */ /* 0x000fe20000000000 */
[----:B--2---:R-:W-:-:S05]  /*0790*/  @!P2 IADD3 R19, PT, PT, R9, 0x1, RZ ;  /* 0x000000010913a810 */ /* 0x004fca0007ffe0ff */
[----:B------:R-:W-:Y:S04]  /*07a0*/  @!P2 STG.E desc[UR4][R16.64+0x8], R19 ;  /* 0x000008131000a986 */ /* 0x000fe8000c101904 */
[----:B------:R-:W-:Y:S04]  /*07b0*/  STG.E desc[UR4][R4.64], RZ ;  /* 0x000000ff04007986 */ /* 0x000fe8000c101904 */
[----:B------:R-:W2:Y:S01]  /*07c0*/  LDG.E R10, desc[UR4][R2.64] ;  /* 0x00000004020a7981 */ /* 0x000ea2000c1e1900 */
[----:B------:R-:W-:Y:S02]  /*07d0*/  IABS R9, R13 ;  /* 0x0000000d00097213 */ /* 0x000fe40000000000 */
[----:B------:R-:W-:-:S03]  /*07e0*/  ISETP.GE.AND P2, PT, R13, RZ, PT ;  /* 0x000000ff0d00720c */ /* 0x000fc60003f46270 */
[----:B------:R-:W-:-:S05]  /*07f0*/  IMAD.HI.U32 R8, R8, R9, RZ ;  /* 0x0000000908087227 */ /* 0x000fca00078e00ff */
[----:B------:R-:W-:-:S05]  /*0800*/  IADD3 R8, PT, PT, -R8, RZ, RZ ;  /* 0x000000ff08087210 */ /* 0x000fca0007ffe1ff */
[----:B------:R-:W-:-:S05]  /*0810*/  IMAD R9, R18, R8, R9 ;  /* 0x0000000812097224 */ /* 0x000fca00078e0209 */
[----:B------:R-:W-:-:S13]  /*0820*/  ISETP.GT.U32.AND P0, PT, R18, R9, PT ;  /* 0x000000091200720c */ /* 0x000fda0003f04070 */
[----:B------:R-:W-:-:S05]  /*0830*/  @!P0 IMAD.IADD R9, R9, 0x1, -R18 ;  /* 0x0000000109098824 */ /* 0x000fca00078e0a12 */
[----:B------:R-:W-:-:S13]  /*0840*/  ISETP.GT.U32.AND P0, PT, R18, R9, PT ;  /* 0x000000091200720c */ /* 0x000fda0003f04070 */
[----:B------:R-:W-:-:S05]  /*0850*/  @!P0 IADD3 R9, PT, PT, R9, -R18, RZ ;  /* 0x8000001209098210 */ /* 0x000fca0007ffe0ff */
[----:B------:R-:W-:-:S05]  /*0860*/  @!P2 IMAD.MOV R9, RZ, RZ, -R9 ;  /* 0x000000ffff09a224 */ /* 0x000fca00078e0a09 */
[----:B------:R-:W-:-:S05]  /*0870*/  SEL R9, R11, R9, !P1 ;  /* 0x000000090b097207 */ /* 0x000fca0004800000 */
[----:B------:R-:W-:Y:S01]  /*0880*/  IMAD R9, R9, R0, R15 ;  /* 0x0000000009097224 */ /* 0x000fe200078e020f */
[----:B--2---:R-:W-:-:S13]  /*0890*/  ISETP.NE.AND P0, PT, R10, 0x1, PT ;  /* 0x000000010a00780c */ /* 0x004fda0003f05270 */
[----:B------:R-:W-:-:S05]  /*08a0*/  @!P0 SHF.L.U32 R9, R9, 0x2, RZ ;  /* 0x0000000209098819 */ /* 0x000fca00000006ff */
[----:B------:R-:W-:-:S05]  /*08b0*/  @!P0 IMAD.WIDE R6, R9, 0x4, R6 ;  /* 0x0000000409068825 */ /* 0x000fca00078e0206 */
[----:B------:R-:W2:Y:S01]  /*08c0*/  @!P0 LDG.E R0, desc[UR4][R6.64+0xc] ;  /* 0x00000c0406008981 */ /* 0x000ea2000c1e1900 */
[----:B------:R-:W-:Y:S02]  /*08d0*/  HFMA2 R9, -RZ, RZ, 0, 0 ;  /* 0x00000000ff097431 */ /* 0x000fe400000001ff */
[----:B--2---:R-:W-:-:S05]  /*08e0*/  @!P0 VIADD R11, R0, 0x1 ;  /* 0x00000001000b8836 */ /* 0x004fca0000000000 */
[----:B------:R-:W-:Y:S04]  /*08f0*/  @!P0 STG.E desc[UR4][R6.64+0xc], R11 ;  /* 0x00000c0b06008986 */ /* 0x000fe8000c101904 */
[----:B------:R-:W2:Y:S04]  /*0900*/  @!P0 LDG.E R9, desc[UR4][R4.64] ;  /* 0x0000000404098981 */ /* 0x000ea8000c1e1900 */
[----:B--2---:R-:W-:Y:S04]  /*0910*/  STG.E desc[UR4][R2.64], R9 ;  /* 0x0000000902007986 */ /* 0x004fe8000c101904 */
[----:B------:R-:W2:Y:S04]  /*0920*/  LDG.E R13, desc[UR4][R4.64] ;  /* 0x00000004040d7981 */ /* 0x000ea8000c1e1900 */
[----:B--2---:R-:W-:Y:S01]  /*0930*/  STG.E desc[UR4][R2.64], R13 ;  /* 0x0000000d02007986 */ /* 0x004fe2000c101904 */
[----:B------:R-:W-:Y:S05]  /*0940*/  EXIT ;  /* 0x000000000000794d */ /* 0x000fea0003800000 */
.L_x_0:
[----:B------:R-:W-:-:S00]  /*0950*/  BRA `(.L_x_0) ;  /* 0xfffffffc00fc7947 */ /* 0x000fc0000383ffff */
[----:B------:R-:W-:-:S00]  /*0960*/  NOP ;  /* 0x0000000000007918 */ /* 0x000fc00000000000 */
        /* <DEDUP_REMOVED lines=9> */
.L_x_4:


//--------------------- .text._Z13kernelSoA_colPiS_iii --------------------------
	.section	.text._Z13kernelSoA_colPiS_iii,"ax",@progbits
	.align	128
        .global         _Z13kernelSoA_colPiS_iii
        .type           _Z13kernelSoA_colPiS_iii,@function
        .size           _Z13kernelSoA_colPiS_iii,(.L_x_5 - _Z13kernelSoA_colPiS_iii)
        .other          _Z13kernelSoA_colPiS_iii,@"STO_CUDA_ENTRY STV_DEFAULT"
_Z13kernelSoA_colPiS_iii:
.text._Z13kernelSoA_colPiS_iii:
[----:B------:R-:W-:Y:S01]  /*0000*/  LDC R1, c[0x0][0x37c] ;  /* 0x0000df00ff017b82 */ /* 0x000fe20000000800 */
[----:B------:R-:W0:Y:S07]  /*0010*/  S2R R5, SR_TID.X ;  /* 0x0000000000057919 */ /* 0x000e2e0000002100 */
[----:B------:R-:W1:Y:S01]  /*0020*/  LDC R9, c[0x0][0x394] ;  /* 0x0000e500ff097b82 */ /* 0x000e620000000800 */
[----:B------:R-:W0:Y:S01]  /*0030*/  LDCU UR4, c[0x0][0x360] ;  /* 0x00006c00ff0477ac */ /* 0x000e220008000800 */
[----:B------:R-:W0:Y:S01]  /*0040*/  S2R R0, SR_CTAID.X ;  /* 0x0000000000007919 */ /* 0x000e220000002500 */
[----:B------:R-:W1:Y:S02]  /*0050*/  LDCU UR5, c[0x0][0x398] ;  /* 0x00007300ff0577ac */ /* 0x000e640008000800 */
[----:B-1----:R-:W-:-:S02]  /*0060*/  IMAD R9, R9, UR5, RZ ;  /* 0x0000000509097c24 */ /* 0x002fc4000f8e02ff */
[----:B0-----:R-:W-:-:S05]  /*0070*/  IMAD R5, R0, UR4, R5 ;  /* 0x0000000400057c24 */ /* 0x001fca000f8e0205 */
[----:B------:R-:W-:-:S13]  /*0080*/  ISETP.GE.AND P0, PT, R5, R9, PT ;  /* 0x000000090500720c */ /* 0x000fda0003f06270 */
[----:B------:R-:W-:Y:S05]  /*0090*/  @P0 EXIT ;  /* 0x000000000000094d */ /* 0x000fea0003800000 */
[----:B------:R-:W0:Y:S01]  /*00a0*/  LDC.64 R2, c[0x0][0x380] ;  /* 0x0000e000ff027b82 */ /* 0x000e220000000a00 */
[----:B------:R-:W1:Y:S01]  /*00b0*/  LDCU.64 UR4, c[0x0][0x358] ;  /* 0x00006b00ff0477ac */ /* 0x000e620008000a00 */
[----:B0-----:R-:W-:-:S05]  /*00c0*/  IMAD.WIDE R2, R5, 0x4, R2 ;  /* 0x0000000405027825 */ /* 0x001fca00078e0202 */
[----:B-1----:R-:W2:Y:S01]  /*00d0*/  LDG.E R0, desc[UR4][R2.64] ;  /* 0x0000000402007981 */ /* 0x002ea2000c1e1900 */
[----:B------:R-:W-:-:S05]  /*00e0*/  IMAD.WIDE R4, R9, 0x4, R2 ;  /* 0x0000000409047825 */ /* 0x000fca00078e0202 */
[----:B------:R-:W3:Y:S01]  /*00f0*/  LDG.E R10, desc[UR4][R4.64] ;  /* 0x00000004040a7981 */ /* 0x000ee2000c1e1900 */
[----:B------:R-:W-:-:S05]  /*0100*/  IMAD.WIDE R6, R9, 0x4, R4 ;  /* 0x0000000409067825 */ /* 0x000fca00078e0204 */
[----:B------:R-:W4:Y:S01]  /*0110*/  LDG.E R11, desc[UR4][R6.64] ;  /* 0x00000004060b7981 */ /* 0x000f22000c1e1900 */
[----:B------:R-:W-:-:S05]  /*0120*/  IMAD.WIDE R8, R9, 0x4, R6 ;  /* 0x0000000409087825 */ /* 0x000fca00078e0206 */
[----:B------:R-:W5:Y:S01]  /*0130*/  LDG.E R12, desc[UR4][R8.64] ;  /* 0x00000004080c7981 */ /* 0x000f62000c1e1900 */
[----:B----4-:R-:W-:-:S04]  /*0140*/  ISETP.NE.AND P0, PT, R11, RZ, PT ;  /* 0x000000ff0b00720c */ /* 0x010fc80003f05270 */
[----:B--2---:R-:W-:-:S04]  /*0150*/  ISETP.EQ.OR P0, PT, R0, RZ, !P0 ;  /* 0x000000ff0000720c */ /* 0x004fc80004702670 */
[----:B---3--:R-:W-:-:S04]  /*0160*/  ISETP.NE.OR P0, PT, R10, RZ, P0 ;  /* 0x000000ff0a00720c */ /* 0x008fc80000705670 */
[----:B-----5:R-:W-:-:S13]  /*0170*/  ISETP.NE.OR P0, PT, R12, RZ, P0 ;  /* 0x000000ff0c00720c */ /* 0x020fda0000705670 */
[----:B------:R-:W-:Y:S01]  /*0180*/  @!P0 IMAD.MOV.U32 R13, RZ, RZ, 0x1 ;  /* 0x00000001ff0d8424 */ /* 0x000fe200078e00ff */
[----:B------:R0:W-:Y:S04]  /*0190*/  @!P0 STG.E desc[UR4][R2.64], RZ ;  /* 0x000000ff02008986 */ /* 0x0001e8000c101904 */
[----:B------:R0:W-:Y:S04]  /*01a0*/  @!P0 STG.E desc[UR4][R4.64], R13 ;  /* 0x0000000d04008986 */ /* 0x0001e8000c101904 */
[----:B------:R0:W-:Y:S04]  /*01b0*/  @!P0 STG.E desc[UR4][R6.64], RZ ;  /* 0x000000ff06008986 */ /* 0x0001e8000c101904 */
[----:B------:R0:W-:Y:S01]  /*01c0*/  @!P0 STG.E desc[UR4][R8.64], R13 ;  /* 0x0000000d08008986 */ /* 0x0001e2000c101904 */
[----:B------:R-:W-:Y:S05]  /*01d0*/  @!P0 EXIT ;  /* 0x000000000000894d */ /* 0x000fea0003800000 */
[----:B------:R-:W-:Y:S02]  /*01e0*/  ISETP.NE.AND P1, PT, R12, RZ, PT ;  /* 0x000000ff0c00720c */ /* 0x000fe40003f25270 */
[----:B------:R-:W-:Y:S02]  /*01f0*/  LOP3.LUT P0, RZ, R0, R11, RZ, 0xfc, !PT ;  /* 0x0000000b00ff7212 */ /* 0x000fe4000780fcff */
[----:B------:R-:W-:-:S04]  /*0200*/  ISETP.EQ.OR P1, PT, R10, RZ, !P1 ;  /* 0x000000ff0a00720c */ /* 0x000fc80004f22670 */
[----:B------:R-:W-:-:S13]  /*0210*/  PLOP3.LUT P0, PT, P1, P0, PT, 0xf8, 0x8f ;  /* 0x00000000008f781c */ /* 0x000fda0000f01f70 */
[----:B------:R-:W-:Y:S05]  /*0220*/  @P0 EXIT ;  /* 0x000000000000094d */ /* 0x000fea0003800000 */
[----:B------:R-:W-:-:S05]  /*0230*/  IMAD.MOV.U32 R11, RZ, RZ, 0x1 ;  /* 0x00000001ff0b7424 */ /* 0x000fca00078e00ff */
[----:B------:R-:W-:Y:S04]  /*0240*/  STG.E desc[UR4][R2.64], R11 ;  /* 0x0000000b02007986 */ /* 0x000fe8000c101904 */
[----:B------:R-:W-:Y:S04]  /*0250*/  STG.E desc[UR4][R4.64], RZ ;  /* 0x000000ff04007986 */ /* 0x000fe8000c101904 */
[----:B------:R-:W-:Y:S04]  /*0260*/  STG.E desc[UR4][R6.64], R11 ;  /* 0x0000000b06007986 */ /* 0x000fe8000c101904 */
[----:B------:R-:W-:Y:S01]  /*0270*/  STG.E desc[UR4][R8.64], RZ ;  /* 0x000000ff08007986 */ /* 0x000fe2000c101904 */
[----:B------:R-:W-:Y:S05]  /*0280*/  EXIT ;  /* 0x000000000000794d */ /* 0x000fea0003800000 */
.L_x_1:
        /* <DEDUP_REMOVED lines=15> */
.L_x_5:


//--------------------- .text._Z16kernelAoS_streamPiS_iii --------------------------
	.section	.text._Z16kernelAoS_streamPiS_iii,"ax",@progbits
	.align	128
        .global         _Z16kernelAoS_streamPiS_iii
        .type           _Z16kernelAoS_streamPiS_iii,@function
        .size           _Z16kernelAoS_streamPiS_iii,(.L_x_6 - _Z16kernelAoS_streamPiS_iii)
        .other          _Z16kernelAoS_streamPiS_iii,@"STO_CUDA_ENTRY STV_DEFAULT"
_Z16kernelAoS_streamPiS_iii:
.text._Z16kernelAoS_streamPiS_iii:
[----:B------:R-:W-:Y:S01]  /*0000*/  LDC R1, c[0x0][0x37c] ;  /* 0x0000df00ff017b82 */ /* 0x000fe20000000800 */
[----:B------:R-:W0:Y:S07]  /*0010*/  S2R R15, SR_TID.X ;  /* 0x00000000000f7919 */ /* 0x000e2e0000002100 */
[----:B------:R-:W1:Y:S01]  /*0020*/  LDC R0, c[0x0][0x398] ;  /* 0x0000e600ff007b82 */ /* 0x000e620000000800 */
[----:B------:R-:W0:Y:S01]  /*0030*/  LDCU UR4, c[0x0][0x360] ;  /* 0x00006c00ff0477ac */ /* 0x000e220008000800 */
[----:B------:R-:W0:Y:S06]  /*0040*/  S2R R2, SR_CTAID.X ;  /* 0x0000000000027919 */ /* 0x000e2c0000002500 */
[----:B------:R-:W1:Y:S01]  /*0050*/  LDC R11, c[0x0][0x394] ;  /* 0x0000e500ff0b7b82 */ /* 0x000e620000000800 */
[----:B0-----:R-:W-:-:S02]  /*0060*/  IMAD R15, R2, UR4, R15 ;  /* 0x00000004020f7c24 */ /* 0x001fc4000f8e020f */
[----:B-1----:R-:W-:-:S05]  /*0070*/  IMAD R2, R0, R11, RZ ;  /* 0x0000000b00027224 */ /* 0x002fca00078e02ff */
[----:B------:R-:W-:-:S13]  /*0080*/  ISETP.GE.AND P0, PT, R15, R2, PT ;  /* 0x000000020f00720c */ /* 0x000fda0003f06270 */
[----:B------:R-:W-:Y:S05]  /*0090*/  @P0 EXIT ;  /* 0x000000000000094d */ /* 0x000fea0003800000 */
[----:B------:R-:W0:Y:S01]  /*00a0*/  LDC.64 R6, c[0x0][0x388] ;  /* 0x0000e200ff067b82 */ /* 0x000e220000000a00 */
[----:B------:R-:W1:Y:S01]  /*00b0*/  LDCU.64 UR4, c[0x0][0x358] ;  /* 0x00006b00ff0477ac */ /* 0x000e620008000a00 */
[----:B------:R-:W-:-:S06]  /*00c0*/  IMAD.SHL.U32 R9, R15, 0x4, RZ ;  /* 0x000000040f097824 */ /* 0x000fcc00078e00ff */
        /* <DEDUP_REMOVED lines=58> */
[----:B------:R-:W0:Y:S01]  /*0470*/  F2I.FTZ.U32.TRUNC.NTZ R9, R9 ;  /* 0x0000000900097305 */ /* 0x000e22000021f000 */
[----:B--2---:R-:W-:-:S05]  /*0480*/  @!P2 VIADD R23, R8, 0x1 ;  /* 0x000000010817a836 */ /* 0x004fca0000000000 */
[----:B------:R1:W-:Y:S04]  /*0490*/  @!P2 STG.E desc[UR4][R20.64], R23 ;  /* 0x000000171400a986 */ /* 0x0003e8000c101904 */
[----:B------:R-:W-:Y:S04]  /*04a0*/  STG.E desc[UR4][R4.64+0x4], RZ ;  /* 0x000004ff04007986 */ /* 0x000fe8000c101904 */
[----:B------:R-:W2:Y:S01]  /*04b0*/  LDG.E R19, desc[UR4][R2.64+0x4] ;  /* 0x0000040402137981 */ /* 0x000ea2000c1e1900 */
[----:B0-----:R-:W-:Y:S01]  /*04c0*/  IADD3 R25, PT, PT, RZ, -R9, RZ ;  /* 0x80000009ff197210 */ /* 0x001fe20007ffe0ff */
[----:B------:R-:W-:Y:S01]  /*04d0*/  IMAD.MOV.U32 R8, RZ, RZ, RZ ;  /* 0x000000ffff087224 */ /* 0x000fe200078e00ff */
[----:B------:R-:W-:-:S02]  /*04e0*/  ISETP.GE.AND P2, PT, R16, RZ, PT ;  /* 0x000000ff1000720c */ /* 0x000fc40003f46270 */
[----:B-1----:R-:W-:Y:S01]  /*04f0*/  IABS R20, R16 ;  /* 0x0000001000147213 */ /* 0x002fe20000000000 */
[----:B------:R-:W-:-:S04]  /*0500*/  IMAD R21, R25, R18, RZ ;  /* 0x0000001219157224 */ /* 0x000fc800078e02ff */
[----:B------:R-:W-:Y:S01]  /*0510*/  IMAD.HI.U32 R8, R9, R21, R8 ;  /* 0x0000001509087227 */ /* 0x000fe200078e0008 */
[----:B------:R-:W-:-:S05]  /*0520*/  MOV R21, R20 ;  /* 0x0000001400157202 */ /* 0x000fca0000000f00 */
[----:B------:R-:W-:-:S04]  /*0530*/  IMAD.HI.U32 R20, R8, R21, RZ ;  /* 0x0000001508147227 */ /* 0x000fc800078e00ff */
[----:B------:R-:W-:-:S04]  /*0540*/  IMAD.MOV R20, RZ, RZ, -R20 ;  /* 0x000000ffff147224 */ /* 0x000fc800078e0a14 */
[----:B------:R-:W-:-:S05]  /*0550*/  IMAD R21, R18, R20, R21 ;  /* 0x0000001412157224 */ /* 0x000fca00078e0215 */
[----:B------:R-:W-:-:S13]  /*0560*/  ISETP.GT.U32.AND P1, PT, R18, R21, PT ;  /* 0x000000151200720c */ /* 0x000fda0003f24070 */
[----:B------:R-:W-:-:S04]  /*0570*/  @!P1 IADD3 R21, PT, PT, R21, -R18, RZ ;  /* 0x8000001215159210 */ /* 0x000fc80007ffe0ff */
[----:B------:R-:W-:-:S13]  /*0580*/  ISETP.GT.U32.AND P1, PT, R18, R21, PT ;  /* 0x000000151200720c */ /* 0x000fda0003f24070 */
[----:B------:R-:W-:Y:S01]  /*0590*/  @!P1 IMAD.IADD R21, R21, 0x1, -R18 ;  /* 0x0000000115159824 */ /* 0x000fe200078e0a12 */
[----:B------:R-:W-:Y:S02]  /*05a0*/  ISETP.NE.AND P1, PT, R11, RZ, PT ;  /* 0x000000ff0b00720c */ /* 0x000fe40003f25270 */
[----:B------:R-:W-:Y:S02]  /*05b0*/  LOP3.LUT R11, RZ, R11, RZ, 0x33, !PT ;  /* 0x0000000bff0b7212 */ /* 0x000fe400078e33ff */
[----:B------:R-:W-:-:S04]  /*05c0*/  @!P2 IADD3 R21, PT, PT, -R21, RZ, RZ ;  /* 0x000000ff1515a210 */ /* 0x000fc80007ffe1ff */
[----:B------:R-:W-:-:S05]  /*05d0*/  SEL R21, R11, R21, !P1 ;  /* 0x000000150b157207 */ /* 0x000fca0004800000 */
[----:B------:R-:W-:Y:S01]  /*05e0*/  IMAD R21, R21, R0, R15 ;  /* 0x0000000015157224 */ /* 0x000fe200078e020f */
[----:B--2---:R-:W-:-:S13]  /*05f0*/  ISETP.NE.AND P2, PT, R19, 0x1, PT ;  /* 0x000000011300780c */ /* 0x004fda0003f45270 */
[----:B------:R-:W-:-:S04]  /*0600*/  @!P2 IMAD.SHL.U32 R21, R21, 0x4, RZ ;  /* 0x000000041515a824 */ /* 0x000fc800078e00ff */
[----:B------:R-:W-:-:S05]  /*0610*/  @!P2 IMAD.WIDE R20, R21, 0x4, R6 ;  /* 0x000000041514a825 */ /* 0x000fca00078e0206 */
[----:B------:R-:W2:Y:S02]  /*0620*/  @!P2 LDG.E R9, desc[UR4][R20.64+0x4] ;  /* 0x000004041409a981 */ /* 0x000ea4000c1e1900 */
[----:B--2---:R-:W-:-:S05]  /*0630*/  @!P2 IADD3 R23, PT, PT, R9, 0x1, RZ ;  /* 0x000000010917a810 */ /* 0x004fca0007ffe0ff */
[----:B------:R-:W-:Y:S04]  /*0640*/  @!P2 STG.E desc[UR4][R20.64+0x4], R23 ;  /* 0x000004171400a986 */ /* 0x000fe8000c101904 */
[----:B------:R-:W-:Y:S04]  /*0650*/  STG.E desc[UR4][R4.64+0x8], RZ ;  /* 0x000008ff04007986 */ /* 0x000fe8000c101904 */
[----:B------:R-:W2:Y:S01]  /*0660*/  LDG.E R16, desc[UR4][R2.64+0x8] ;  /* 0x0000080402107981 */ /* 0x000ea2000c1e1900 */
[----:B------:R-:W-:-:S05]  /*0670*/  VIADD R9, R15, 0xffffffff ;  /* 0xffffffff0f097836 */ /* 0x000fca0000000000 */
        /* <DEDUP_REMOVED lines=16> */
[----:B------:R-:W-:Y:S01]  /*0780*/  IADD3 R13, PT, PT, R13, -0x1, RZ ;  /* 0xffffffff0d0d7810 */ /* 0x000fe20007ffe0ff */
[----:B--2---:R-:W-:-:S05]  /*0790*/  @!P2 VIADD R19, R9, 0x1 ;  /* 0x000000010913a836 */ /* 0x004fca0000000000 */
[----:B------:R0:W-:Y:S04]  /*07a0*/  @!P2 STG.E desc[UR4][R16.64+0x8], R19 ;  /* 0x000008131000a986 */ /* 0x0001e8000c101904 */
[----:B------:R-:W-:Y:S04]  /*07b0*/  STG.E desc[UR4][R4.64+0xc], RZ ;  /* 0x00000cff04007986 */ /* 0x000fe8000c101904 */
[----:B------:R-:W2:Y:S01]  /*07c0*/  LDG.E R10, desc[UR4][R2.64+0xc] ;  /* 0x00000c04020a7981 */ /* 0x000ea2000c1e1900 */
        /* <DEDUP_REMOVED lines=18> */
[----:B------:R-:W2:Y:S04]  /*08f0*/  LDG.E R11, desc[UR4][R4.64] ;  /* 0x00000004040b7981 */ /* 0x000ea8000c1e1900 */
[----:B--2---:R-:W-:Y:S04]  /*0900*/  STG.E desc[UR4][R2.64], R11 ;  /* 0x0000000b02007986 */ /* 0x004fe8000c101904 */
[----:B------:R-:W2:Y:S04]  /*0910*/  LDG.E R13, desc[UR4][R4.64+0x4] ;  /* 0x00000404040d7981 */ /* 0x000ea8000c1e1900 */
[----:B--2---:R-:W-:Y:S04]  /*0920*/  STG.E desc[UR4][R2.64+0x4], R13 ;  /* 0x0000040d02007986 */ /* 0x004fe8000c101904 */
[----:B------:R-:W2:Y:S04]  /*0930*/  LDG.E R15, desc[UR4][R4.64+0x8] ;  /* 0x00000804040f7981 */ /* 0x000ea8000c1e1900 */
[----:B--2---:R-:W-:Y:S04]  /*0940*/  STG.E desc[UR4][R2.64+0x8], R15 ;  /* 0x0000080f02007986 */ /* 0x004fe8000c101904 */
[----:B0-----:R-:W2:Y:S04]  /*0950*/  LDG.E R17, desc[UR4][R4.64+0xc] ;  /* 0x00000c0404117981 */ /* 0x001ea8000c1e1900 */
[----:B--2---:R-:W-:Y:S01]  /*0960*/  STG.E desc[UR4][R2.64+0xc], R17 ;  /* 0x00000c1102007986 */ /* 0x004fe2000c101904 */
[----:B------:R-:W-:Y:S05]  /*0970*/  EXIT ;  /* 0x000000000000794d */ /* 0x000fea0003800000 */
.L_x_2:
        /* <DEDUP_REMOVED lines=16> */
.L_x_6:


//--------------------- .text._Z13kernelAoS_colPiS_iii --------------------------
	.section	.text._Z13kernelAoS_colPiS_iii,"ax",@progbits
	.align	128
        .global         _Z13kernelAoS_colPiS_iii
        .type           _Z13kernelAoS_colPiS_iii,@function
        .size           _Z13kernelAoS_colPiS_iii,(.L_x_7 - _Z13kernelAoS_colPiS_iii)
        .other          _Z13kernelAoS_colPiS_iii,@"STO_CUDA_ENTRY STV_DEFAULT"
_Z13kernelAoS_colPiS_iii:
.text._Z13kernelAoS_colPiS_iii:
[----:B------:R-:W-:Y:S01]  /*0000*/  LDC R1, c[0x0][0x37c] ;  /* 0x0000df00ff017b82 */ /* 0x000fe20000000800 */
[----:B------:R-:W0:Y:S01]  /*0010*/  S2R R0, SR_TID.X ;  /* 0x0000000000007919 */ /* 0x000e220000002100 */
[----:B------:R-:W1:Y:S01]  /*0020*/  LDCU UR4, c[0x0][0x398] ;  /* 0x00007300ff0477ac */ /* 0x000e620008000800 */
[----:B------:R-:W0:Y:S01]  /*0030*/  S2R R3, SR_CTAID.X ;  /* 0x0000000000037919 */ /* 0x000e220000002500 */
[----:B------:R-:W1:Y:S01]  /*0040*/  LDCU UR5, c[0x0][0x394] ;  /* 0x00007280ff0577ac */ /* 0x000e620008000800 */
[----:B------:R-:W0:Y:S01]  /*0050*/  LDCU UR6, c[0x0][0x360] ;  /* 0x00006c00ff0677ac */ /* 0x000e220008000800 */
[----:B-1----:R-:W-:Y:S01]  /*0060*/  UIMAD UR4, UR4, UR5, URZ ;  /* 0x00000005040472a4 */ /* 0x002fe2000f8e02ff */
[----:B0-----:R-:W-:-:S05]  /*0070*/  IMAD R0, R3, UR6, R0 ;  /* 0x0000000603007c24 */ /* 0x001fca000f8e0200 */
[----:B------:R-:W-:-:S13]  /*0080*/  ISETP.GE.AND P0, PT, R0, UR4, PT ;  /* 0x0000000400007c0c */ /* 0x000fda000bf06270 */
[----:B------:R-:W-:Y:S05]  /*0090*/  @P0 EXIT ;  /* 0x000000000000094d */ /* 0x000fea0003800000 */
[----:B------:R-:W0:Y:S01]  /*00a0*/  LDC.64 R2, c[0x0][0x380] ;  /* 0x0000e000ff027b82 */ /* 0x000e220000000a00 */
[----:B------:R-:W1:Y:S01]  /*00b0*/  LDCU.64 UR4, c[0x0][0x358] ;  /* 0x00006b00ff0477ac */ /* 0x000e620008000a00 */
[----:B------:R-:W-:-:S04]  /*00c0*/  IMAD.SHL.U32 R5, R0, 0x4, RZ ;  /* 0x0000000400057824 */ /* 0x000fc800078e00ff */
[----:B0-----:R-:W-:-:S05]  /*00d0*/  IMAD.WIDE R2, R5, 0x4, R2 ;  /* 0x0000000405027825 */ /* 0x001fca00078e0202 */
[----:B-1----:R-:W2:Y:S04]  /*00e0*/  LDG.E R5, desc[UR4][R2.64+0x8] ;  /* 0x0000080402057981 */ /* 0x002ea8000c1e1900 */
[----:B------:R-:W3:Y:S04]  /*00f0*/  LDG.E R0, desc[UR4][R2.64] ;  /* 0x0000000402007981 */ /* 0x000ee8000c1e1900 */
[----:B------:R-:W4:Y:S04]  /*0100*/  LDG.E R4, desc[UR4][R2.64+0x4] ;  /* 0x0000040402047981 */ /* 0x000f28000c1e1900 */
[----:B------:R-:W5:Y:S01]  /*0110*/  LDG.E R6, desc[UR4][R2.64+0xc] ;  /* 0x00000c0402067981 */ /* 0x000f62000c1e1900 */
[----:B--2---:R-:W-:-:S04]  /*0120*/  ISETP.NE.AND P0, PT, R5, RZ, PT ;  /* 0x000000ff0500720c */ /* 0x004fc80003f05270 */
[----:B---3--:R-:W-:-:S04]  /*0130*/  ISETP.EQ.OR P0, PT, R0, RZ, !P0 ;  /* 0x000000ff0000720c */ /* 0x008fc80004702670 */
[----:B----4-:R-:W-:-:S04]  /*0140*/  ISETP.NE.OR P0, PT, R4, RZ, P0 ;  /* 0x000000ff0400720c */ /* 0x010fc80000705670 */
[----:B-----5:R-:W-:-:S13]  /*0150*/  ISETP.NE.OR P0, PT, R6, RZ, P0 ;  /* 0x000000ff0600720c */ /* 0x020fda0000705670 */
[----:B------:R-:W-:Y:S01]  /*0160*/  @!P0 IMAD.MOV.U32 R7, RZ, RZ, 0x1 ;  /* 0x00000001ff078424 */ /* 0x000fe200078e00ff */
[----:B------:R0:W-:Y:S04]  /*0170*/  @!P0 STG.E desc[UR4][R2.64], RZ ;  /* 0x000000ff02008986 */ /* 0x0001e8000c101904 */
[----:B------:R0:W-:Y:S04]  /*0180*/  @!P0 STG.E desc[UR4][R2.64+0x4], R7 ;  /* 0x0000040702008986 */ /* 0x0001e8000c101904 */
[----:B------:R0:W-:Y:S04]  /*0190*/  @!P0 STG.E desc[UR4][R2.64+0xc], R7 ;  /* 0x00000c0702008986 */ /* 0x0001e8000c101904 */
[----:B------:R0:W-:Y:S01]  /*01a0*/  @!P0 STG.E desc[UR4][R2.64+0x8], RZ ;  /* 0x000008ff02008986 */ /* 0x0001e2000c101904 */
[----:B------:R-:W-:Y:S05]  /*01b0*/  @!P0 EXIT ;  /* 0x000000000000894d */ /* 0x000fea0003800000 */
[----:B------:R-:W-:Y:S02]  /*01c0*/  ISETP.NE.AND P1, PT, R6, RZ, PT ;  /* 0x000000ff0600720c */ /* 0x000fe40003f25270 */
[----:B------:R-:W-:Y:S02]  /*01d0*/  LOP3.LUT P0, RZ, R0, R5, RZ, 0xfc, !PT ;  /* 0x0000000500ff7212 */ /* 0x000fe4000780fcff */
[----:B------:R-:W-:-:S04]  /*01e0*/  ISETP.EQ.OR P1, PT, R4, RZ, !P1 ;  /* 0x000000ff0400720c */ /* 0x000fc80004f22670 */
[----:B------:R-:W-:-:S13]  /*01f0*/  PLOP3.LUT P0, PT, P1, P0, PT, 0xf8, 0x8f ;  /* 0x00000000008f781c */ /* 0x000fda0000f01f70 */
[----:B------:R-:W-:Y:S05]  /*0200*/  @P0 EXIT ;  /* 0x000000000000094d */ /* 0x000fea0003800000 */
[----:B------:R-:W-:Y:S01]  /*0210*/  IMAD.MOV.U32 R5, RZ, RZ, 0x1 ;  /* 0x00000001ff057424 */ /* 0x000fe200078e00ff */
[----:B------:R-:W-:Y:S04]  /*0220*/  STG.E desc[UR4][R2.64+0x4], RZ ;  /* 0x000004ff02007986 */ /* 0x000fe8000c101904 */
[----:B------:R-:W-:Y:S04]  /*0230*/  STG.E desc[UR4][R2.64+0xc], RZ ;  /* 0x00000cff02007986 */ /* 0x000fe8000c101904 */
[----:B------:R-:W-:Y:S04]  /*0240*/  STG.E desc[UR4][R2.64], R5 ;  /* 0x0000000502007986 */ /* 0x000fe8000c101904 */
[----:B------:R-:W-:Y:S01]  /*0250*/  STG.E desc[UR4][R2.64+0x8], R5 ;  /* 0x0000080502007986 */ /* 0x000fe2000c101904 */
[----:B------:R-:W-:Y:S05]  /*0260*/  EXIT ;  /* 0x000000000000794d */ /* 0x000fea0003800000 */
.L_x_3:
        /* <DEDUP_REMOVED lines=9> */
.L_x_7:


//--------------------- .nv.shared.reserved.0     --------------------------
	.section	.nv.shared.reserved.0,"aw",@nobits
	.weak		__nv_reservedSMEM_offset_0_alias
	.size		__nv_reservedSMEM_offset_0_alias, 0, 64
	.other		__nv_reservedSMEM_offset_0_alias,@"STO_CUDA_RESERVED_SHARED STV_DEFAULT"
__nv_reservedSMEM_offset_0_alias:
	.zero		0
	.zero		64


//--------------------- .nv.constant0._Z16kernelSoA_streamPiS_iii --------------------------
	.section	.nv.constant0._Z16kernelSoA_streamPiS_iii,"a",@progbits
	.sectionflags	@""
	.align	4
.nv.constant0._Z16kernelSoA_streamPiS_iii:
	.zero		924


//--------------------- .nv.constant0._Z13kernelSoA_colPiS_iii --------------------------
	.section	.nv.constant0._Z13kernelSoA_colPiS_iii,"a",@progbits
	.sectionflags	@""
	.align	4
.nv.constant0._Z13kernelSoA_colPiS_iii:
	.zero		924


//--------------------- .nv.constant0._Z16kernelAoS_streamPiS_iii --------------------------
	.section	.nv.constant0._Z16kernelAoS_streamPiS_iii,"a",@progbits
	.sectionflags	@""
	.align	4
.nv.constant0._Z16kernelAoS_streamPiS_iii:
	.zero		924


//--------------------- .nv.constant0._Z13kernelAoS_colPiS_iii --------------------------
	.section	.nv.constant0._Z13kernelAoS_colPiS_iii,"a",@progbits
	.sectionflags	@""
	.align	4
.nv.constant0._Z13kernelAoS_colPiS_iii:
	.zero		924


//--------------------- SYMBOLS --------------------------

	.type		.nv.reservedSmem.offset0,@object
	.size		.nv.reservedSmem.offset0,0x4
